def attn_fwd(
    Q,
    K,
    V,
    Out,
    Lse,
    sm_scale,
    stride_qz,
    stride_qh,
    stride_qm,
    stride_qk,
    stride_kz,
    stride_kh,
    stride_kn,
    stride_kk,
    stride_vz,
    stride_vh,
    stride_vn,
    stride_vk,
    stride_oz,
    stride_oh,
    stride_om,
    stride_ok,
    seqlen_q,
    seqlen_k,
    BLOCK_M: tl.constexpr,
    BLOCK_N: tl.constexpr,
    HEAD_DIM: tl.constexpr,
    CAUSAL: tl.constexpr,
):
    start_m = tl.program_id(0)
    off_hz = tl.program_id(1)
    q_off = off_hz * stride_qh
    k_off = off_hz * stride_kh
    v_off = off_hz * stride_vh
    offs_m = start_m * BLOCK_M + tl.arange(0, BLOCK_M)
    offs_d = tl.arange(0, HEAD_DIM)
    offs_n = tl.arange(0, BLOCK_N)
    q_ptrs = Q + q_off + offs_m[:, None] * stride_qm + offs_d[None, :] * stride_qk
    k_ptrs = K + k_off + offs_d[:, None] * stride_kk + offs_n[None, :] * stride_kn
    v_ptrs = V + v_off + offs_n[:, None] * stride_vn + offs_d[None, :] * stride_vk
    m_i = tl.full([BLOCK_M], float("-inf"), dtype=tl.float32)
    l_i = tl.zeros([BLOCK_M], dtype=tl.float32) + 1.0
    acc = tl.zeros([BLOCK_M, HEAD_DIM], dtype=tl.float32)
    q = tl.load(q_ptrs)
    acc, l_i, m_i = _attn_fwd_inner(
        acc,
        l_i,
        m_i,
        q,
        k_ptrs,
        v_ptrs,
        sm_scale,
        stride_kn,
        stride_vn,
        start_m,
        seqlen_k,
        BLOCK_M,
        BLOCK_N,
        HEAD_DIM,
        CAUSAL,
    )
    acc = acc / l_i[:, None]
    lse = m_i + tl.math.log2(l_i) / 1.4426950408889634
    o_ptrs = (
        Out
        + off_hz * stride_oh
        + offs_m[:, None] * stride_om
        + offs_d[None, :] * stride_ok
    )
    tl.store(o_ptrs, acc.to(Out.dtype.element_ty))
    tl.store(Lse + off_hz * seqlen_q + offs_m, lse)

# config = {"BLOCK_M": 32, "BLOCK_N": 16, "HEAD_DIM": 256, "arch": "sm_100", "causal": true, "dtype": "bf16", "num_stages": 3, "num_warps": 8}
# arch = sm_100


// ===== COMPILED SASS (sm_100a) =====

	.target	sm_100a

	.elftype	@"ET_EXEC"


//--------------------- .note.nv.tkinfo           --------------------------
	.section	.note.nv.tkinfo,"",@"SHT_NOTE"
	.sectionflags	@"SHF_NOTE_NV_TKINFO"
	.tkinfo
        /*0018*/ 	.word	0x00000081
        /*0030*/ 	.string	""
        /*0030*/ 	.string	"ptxas-blackwell"
        /*0030*/ 	.string	"Cuda compilation tools, release 12.9, V12.9.86"
        /*0030*/ 	.string	"Build cuda_12.9.r12.9/compiler.36037853_0"
        /*0030*/ 	.string	"-v  -suppress-debug-info  -lineinfo  -arch sm_100a "



//--------------------- .note.nv.cuver            --------------------------
	.section	.note.nv.cuver,"",@"SHT_NOTE"
	.sectionflags	@"SHF_NOTE_NV_CUVER"
        /*0018*/ 	.short	0x0001
        /*001a*/ 	.short	0x0064
        /*001c*/ 	.short	0x0001
        /*001e*/ 	.short	0x0000
        /*0020*/ 	.short	0x0001
        /*0022*/ 	.short	0x0000


//--------------------- .nv.info                  --------------------------
	.section	.nv.info,"",@"SHT_CUDA_INFO"
	.align	4


	//----- nvinfo : EIATTR_REGCOUNT
	.align		4
        /*0000*/ 	.byte	0x04, 0x2f
        /*0002*/ 	.short	(.L_2 - .L_1)
	.align		4
.L_1:
        /*0004*/ 	.word	index@(attn_fwd)
        /*0008*/ 	.word	0x000000ab


	//----- nvinfo : EIATTR_FRAME_SIZE
	.align		4
.L_2:
        /*000c*/ 	.byte	0x04, 0x11
        /*000e*/ 	.short	(.L_4 - .L_3)
	.align		4
.L_3:
        /*0010*/ 	.word	index@(attn_fwd)
        /*0014*/ 	.word	0x00000000


	//----- nvinfo : EIATTR_MIN_STACK_SIZE
	.align		4
.L_4:
        /*0018*/ 	.byte	0x04, 0x12
        /*001a*/ 	.short	(.L_6 - .L_5)
	.align		4
.L_5:
        /*001c*/ 	.word	index@(attn_fwd)
        /*0020*/ 	.word	0x00000000
.L_6:


//--------------------- .nv.info.attn_fwd         --------------------------
	.section	.nv.info.attn_fwd,"",@"SHT_CUDA_INFO"
	.sectionflags	@""
	.align	4


	//----- nvinfo : EIATTR_CUDA_API_VERSION
	.align		4
        /*0000*/ 	.byte	0x04, 0x37
        /*0002*/ 	.short	(.L_8 - .L_7)
.L_7:
        /*0004*/ 	.word	0x00000081


	//----- nvinfo : EIATTR_KPARAM_INFO
	.align		4
.L_8:
        /*0008*/ 	.byte	0x04, 0x17
        /*000a*/ 	.short	(.L_10 - .L_9)
.L_9:
        /*000c*/ 	.word	0x00000000
        /*0010*/ 	.short	0x0019
        /*0012*/ 	.short	0x0080
        /*0014*/ 	.byte	0x00, 0xf4, 0x21, 0x00


	//----- nvinfo : EIATTR_KPARAM_INFO
	.align		4
.L_10:
        /*0018*/ 	.byte	0x04, 0x17
        /*001a*/ 	.short	(.L_12 - .L_11)
.L_11:
        /*001c*/ 	.word	0x00000000
        /*0020*/ 	.short	0x0018
        /*0022*/ 	.short	0x0078
        /*0024*/ 	.byte	0x00, 0xf4, 0x21, 0x00


	//----- nvinfo : EIATTR_KPARAM_INFO
	.align		4
.L_12:
        /*0028*/ 	.byte	0x04, 0x17
        /*002a*/ 	.short	(.L_14 - .L_13)
.L_13:
        /*002c*/ 	.word	0x00000000
        /*0030*/ 	.short	0x0017
        /*0032*/ 	.short	0x0070
        /*0034*/ 	.byte	0x00, 0xf0, 0x11, 0x00


	//----- nvinfo : EIATTR_KPARAM_INFO
	.align		4
.L_14:
        /*0038*/ 	.byte	0x04, 0x17
        /*003a*/ 	.short	(.L_16 - .L_15)
.L_15:
        /*003c*/ 	.word	0x00000000
        /*0040*/ 	.short	0x0016
        /*0042*/ 	.short	0x006c
        /*0044*/ 	.byte	0x00, 0xf0, 0x11, 0x00


	//----- nvinfo : EIATTR_KPARAM_INFO
	.align		4
.L_16:
        /*0048*/ 	.byte	0x04, 0x17
        /*004a*/ 	.short	(.L_18 - .L_17)
.L_17:
        /*004c*/ 	.word	0x00000000
        /*0050*/ 	.short	0x0015
        /*0052*/ 	.short	0x0068
        /*0054*/ 	.byte	0x00, 0xf0, 0x11, 0x00


	//----- nvinfo : EIATTR_KPARAM_INFO
	.align		4
.L_18:
        /*0058*/ 	.byte	0x04, 0x17
        /*005a*/ 	.short	(.L_20 - .L_19)
.L_19:
        /*005c*/ 	.word	0x00000000
        /*0060*/ 	.short	0x0014
        /*0062*/ 	.short	0x0064
        /*0064*/ 	.byte	0x00, 0xf0, 0x11, 0x00


	//----- nvinfo : EIATTR_KPARAM_INFO
	.align		4
.L_20:
        /*0068*/ 	.byte	0x04, 0x17
        /*006a*/ 	.short	(.L_22 - .L_21)
.L_21:
        /*006c*/ 	.word	0x00000000
        /*0070*/ 	.short	0x0013
        /*0072*/ 	.short	0x0060
        /*0074*/ 	.byte	0x00, 0xf0, 0x11, 0x00


	//----- nvinfo : EIATTR_KPARAM_INFO
	.align		4
.L_22:
        /*0078*/ 	.byte	0x04, 0x17
        /*007a*/ 	.short	(.L_24 - .L_23)
.L_23:
        /*007c*/ 	.word	0x00000000
        /*0080*/ 	.short	0x0012
        /*0082*/ 	.short	0x005c
        /*0084*/ 	.byte	0x00, 0xf0, 0x11, 0x00


	//----- nvinfo : EIATTR_KPARAM_INFO
	.align		4
.L_24:
        /*0088*/ 	.byte	0x04, 0x17
        /*008a*/ 	.short	(.L_26 - .L_25)
.L_25:
        /*008c*/ 	.word	0x00000000
        /*0090*/ 	.short	0x0011
        /*0092*/ 	.short	0x0058
        /*0094*/ 	.byte	0x00, 0xf0, 0x11, 0x00


	//----- nvinfo : EIATTR_KPARAM_INFO
	.align		4
.L_26:
        /*0098*/ 	.byte	0x04, 0x17
        /*009a*/ 	.short	(.L_28 - .L_27)
.L_27:
        /*009c*/ 	.word	0x00000000
        /*00a0*/ 	.short	0x0010
        /*00a2*/ 	.short	0x0054
        /*00a4*/ 	.byte	0x00, 0xf0, 0x11, 0x00


	//----- nvinfo : EIATTR_KPARAM_INFO
	.align		4
.L_28:
        /*00a8*/ 	.byte	0x04, 0x17
        /*00aa*/ 	.short	(.L_30 - .L_29)
.L_29:
        /*00ac*/ 	.word	0x00000000
        /*00b0*/ 	.short	0x000f
        /*00b2*/ 	.short	0x0050
        /*00b4*/ 	.byte	0x00, 0xf0, 0x11, 0x00


	//----- nvinfo : EIATTR_KPARAM_INFO
	.align		4
.L_30:
        /*00b8*/ 	.byte	0x04, 0x17
        /*00ba*/ 	.short	(.L_32 - .L_31)
.L_31:
        /*00bc*/ 	.word	0x00000000
        /*00c0*/ 	.short	0x000e
        /*00c2*/ 	.short	0x004c
        /*00c4*/ 	.byte	0x00, 0xf0, 0x11, 0x00


	//----- nvinfo : EIATTR_KPARAM_INFO
	.align		4
.L_32:
        /*00c8*/ 	.byte	0x04, 0x17
        /*00ca*/ 	.short	(.L_34 - .L_33)
.L_33:
        /*00cc*/ 	.word	0x00000000
        /*00d0*/ 	.short	0x000d
        /*00d2*/ 	.short	0x0048
        /*00d4*/ 	.byte	0x00, 0xf0, 0x11, 0x00


	//----- nvinfo : EIATTR_KPARAM_INFO
	.align		4
.L_34:
        /*00d8*/ 	.byte	0x04, 0x17
        /*00da*/ 	.short	(.L_36 - .L_35)
.L_35:
        /*00dc*/ 	.word	0x00000000
        /*00e0*/ 	.short	0x000c
        /*00e2*/ 	.short	0x0044
        /*00e4*/ 	.byte	0x00, 0xf0, 0x11, 0x00


	//----- nvinfo : EIATTR_KPARAM_INFO
	.align		4
.L_36:
        /*00e8*/ 	.byte	0x04, 0x17
        /*00ea*/ 	.short	(.L_38 - .L_37)
.L_37:
        /*00ec*/ 	.word	0x00000000
        /*00f0*/ 	.short	0x000b
        /*00f2*/ 	.short	0x0040
        /*00f4*/ 	.byte	0x00, 0xf0, 0x11, 0x00


	//----- nvinfo : EIATTR_KPARAM_INFO
	.align		4
.L_38:
        /*00f8*/ 	.byte	0x04, 0x17
        /*00fa*/ 	.short	(.L_40 - .L_39)
.L_39:
        /*00fc*/ 	.word	0x00000000
        /*0100*/ 	.short	0x000a
        /*0102*/ 	.short	0x003c
        /*0104*/ 	.byte	0x00, 0xf0, 0x11, 0x00


	//----- nvinfo : EIATTR_KPARAM_INFO
	.align		4
.L_40:
        /*0108*/ 	.byte	0x04, 0x17
        /*010a*/ 	.short	(.L_42 - .L_41)
.L_41:
        /*010c*/ 	.word	0x00000000
        /*0110*/ 	.short	0x0009
        /*0112*/ 	.short	0x0038
        /*0114*/ 	.byte	0x00, 0xf0, 0x11, 0x00


	//----- nvinfo : EIATTR_KPARAM_INFO
	.align		4
.L_42:
        /*0118*/ 	.byte	0x04, 0x17
        /*011a*/ 	.short	(.L_44 - .L_43)
.L_43:
        /*011c*/ 	.word	0x00000000
        /*0120*/ 	.short	0x0008
        /*0122*/ 	.short	0x0034
        /*0124*/ 	.byte	0x00, 0xf0, 0x11, 0x00


	//----- nvinfo : EIATTR_KPARAM_INFO
	.align		4
.L_44:
        /*0128*/ 	.byte	0x04, 0x17
        /*012a*/ 	.short	(.L_46 - .L_45)
.L_45:
        /*012c*/ 	.word	0x00000000
        /*0130*/ 	.short	0x0007
        /*0132*/ 	.short	0x0030
        /*0134*/ 	.byte	0x00, 0xf0, 0x11, 0x00


	//----- nvinfo : EIATTR_KPARAM_INFO
	.align		4
.L_46:
        /*0138*/ 	.byte	0x04, 0x17
        /*013a*/ 	.short	(.L_48 - .L_47)
.L_47:
        /*013c*/ 	.word	0x00000000
        /*0140*/ 	.short	0x0006
        /*0142*/ 	.short	0x002c
        /*0144*/ 	.byte	0x00, 0xf0, 0x11, 0x00


	//----- nvinfo : EIATTR_KPARAM_INFO
	.align		4
.L_48:
        /*0148*/ 	.byte	0x04, 0x17
        /*014a*/ 	.short	(.L_50 - .L_49)
.L_49:
        /*014c*/ 	.word	0x00000000
        /*0150*/ 	.short	0x0005
        /*0152*/ 	.short	0x0028
        /*0154*/ 	.byte	0x00, 0xf0, 0x11, 0x00


	//----- nvinfo : EIATTR_KPARAM_INFO
	.align		4
.L_50:
        /*0158*/ 	.byte	0x04, 0x17
        /*015a*/ 	.short	(.L_52 - .L_51)
.L_51:
        /*015c*/ 	.word	0x00000000
        /*0160*/ 	.short	0x0004
        /*0162*/ 	.short	0x0020
        /*0164*/ 	.byte	0x00, 0xf4, 0x21, 0x00


	//----- nvinfo : EIATTR_KPARAM_INFO
	.align		4
.L_52:
        /*0168*/ 	.byte	0x04, 0x17
        /*016a*/ 	.short	(.L_54 - .L_53)
.L_53:
        /*016c*/ 	.word	0x00000000
        /*0170*/ 	.short	0x0003
        /*0172*/ 	.short	0x0018
        /*0174*/ 	.byte	0x00, 0xf4, 0x21, 0x00


	//----- nvinfo : EIATTR_KPARAM_INFO
	.align		4
.L_54:
        /*0178*/ 	.byte	0x04, 0x17
        /*017a*/ 	.short	(.L_56 - .L_55)
.L_55:
        /*017c*/ 	.word	0x00000000
        /*0180*/ 	.short	0x0002
        /*0182*/ 	.short	0x0010
        /*0184*/ 	.byte	0x00, 0xf4, 0x21, 0x00


	//----- nvinfo : EIATTR_KPARAM_INFO
	.align		4
.L_56:
        /*0188*/ 	.byte	0x04, 0x17
        /*018a*/ 	.short	(.L_58 - .L_57)
.L_57:
        /*018c*/ 	.word	0x00000000
        /*0190*/ 	.short	0x0001
        /*0192*/ 	.short	0x0008
        /*0194*/ 	.byte	0x00, 0xf4, 0x21, 0x00


	//----- nvinfo : EIATTR_KPARAM_INFO
	.align		4
.L_58:
        /*0198*/ 	.byte	0x04, 0x17
        /*019a*/ 	.short	(.L_60 - .L_59)
.L_59:
        /*019c*/ 	.word	0x00000000
        /*01a0*/ 	.short	0x0000
        /*01a2*/ 	.short	0x0000
        /*01a4*/ 	.byte	0x00, 0xf4, 0x21, 0x00


	//----- nvinfo : EIATTR_SPARSE_MMA_MASK
	.align		4
.L_60:
        /*01a8*/ 	.byte	0x03, 0x50
        /*01aa*/ 	.short	0x0000


	//----- nvinfo : EIATTR_MAXREG_COUNT
	.align		4
        /*01ac*/ 	.byte	0x03, 0x1b
        /*01ae*/ 	.short	0x00ff


	//----- nvinfo : EIATTR_NUM_BARRIERS
	.align		4
        /*01b0*/ 	.byte	0x02, 0x4c
        /*01b2*/ 	.byte	0x01
	.zero		1


	//----- nvinfo : EIATTR_COOP_GROUP_MASK_REGIDS
	.align		4
        /*01b4*/ 	.byte	0x04, 0x29
        /*01b6*/ 	.short	(.L_62 - .L_61)


	//   ....[0]....
.L_61:
        /*01b8*/ 	.word	0xffffffff


	//   ....[1]....
        /*01bc*/ 	.word	0xffffffff


	//   ....[2]....
        /*01c0*/ 	.word	0xffffffff


	//   ....[3]....
        /*01c4*/ 	.word	0xffffffff


	//   ....[4]....
        /*01c8*/ 	.word	0xffffffff


	//   ....[5]....
        /*01cc*/ 	.word	0xffffffff


	//   ....[6]....
        /*01d0*/ 	.word	0xffffffff


	//   ....[7]....
        /*01d4*/ 	.word	0xffffffff


	//   ....[8]....
        /*01d8*/ 	.word	0xffffffff


	//   ....[9]....
        /*01dc*/ 	.word	0xffffffff


	//   ....[10]....
        /*01e0*/ 	.word	0xffffffff


	//   ....[11]....
        /*01e4*/ 	.word	0xffffffff


	//   ....[12]....
        /*01e8*/ 	.word	0xffffffff


	//   ....[13]....
        /*01ec*/ 	.word	0xffffffff


	//   ....[14]....
        /*01f0*/ 	.word	0xffffffff


	//   ....[15]....
        /*01f4*/ 	.word	0xffffffff


	//   ....[16]....
        /*01f8*/ 	.word	0xffffffff


	//   ....[17]....
        /*01fc*/ 	.word	0xffffffff


	//----- nvinfo : EIATTR_COOP_GROUP_INSTR_OFFSETS
	.align		4
.L_62:
        /*0200*/ 	.byte	0x04, 0x28
        /*0202*/ 	.short	(.L_64 - .L_63)


	//   ....[0]....
.L_63:
        /*0204*/ 	.word	0x00002690


	//   ....[1]....
        /*0208*/ 	.word	0x000026a0


	//   ....[2]....
        /*020c*/ 	.word	0x000026b0


	//   ....[3]....
        /*0210*/ 	.word	0x000026c0


	//   ....[4]....
        /*0214*/ 	.word	0x00002700


	//   ....[5]....
        /*0218*/ 	.word	0x00002720


	//   ....[6]....
        /*021c*/ 	.word	0x00002730


	//   ....[7]....
        /*0220*/ 	.word	0x00002740


	//   ....[8]....
        /*0224*/ 	.word	0x000028e0


	//   ....[9]....
        /*0228*/ 	.word	0x00002b60


	//   ....[10]....
        /*022c*/ 	.word	0x00002b70


	//   ....[11]....
        /*0230*/ 	.word	0x00002b90


	//   ....[12]....
        /*0234*/ 	.word	0x00002ba0


	//   ....[13]....
        /*0238*/ 	.word	0x00002bd0


	//   ....[14]....
        /*023c*/ 	.word	0x00002c00


	//   ....[15]....
        /*0240*/ 	.word	0x00002c10


	//   ....[16]....
        /*0244*/ 	.word	0x00002c20


	//   ....[17]....
        /*0248*/ 	.word	0x00002cd0


	//----- nvinfo : EIATTR_VRC_CTA_INIT_COUNT
	.align		4
.L_64:
        /*024c*/ 	.byte	0x02, 0x4a
	.zero		1
	.zero		1


	//----- nvinfo : EIATTR_EXIT_INSTR_OFFSETS
	.align		4
        /*0250*/ 	.byte	0x04, 0x1c
        /*0252*/ 	.short	(.L_66 - .L_65)


	//   ....[0]....
.L_65:
        /*0254*/ 	.word	0x000051a0


	//   ....[1]....
        /*0258*/ 	.word	0x000051d0


	//----- nvinfo : EIATTR_REQNTID
	.align		4
.L_66:
        /*025c*/ 	.byte	0x04, 0x10
        /*025e*/ 	.short	(.L_68 - .L_67)
.L_67:
        /*0260*/ 	.word	0x00000100
        /*0264*/ 	.word	0x00000001
        /*0268*/ 	.word	0x00000001


	//----- nvinfo : EIATTR_CBANK_PARAM_SIZE
	.align		4
.L_68:
        /*026c*/ 	.byte	0x03, 0x19
        /*026e*/ 	.short	0x0088


	//----- nvinfo : EIATTR_PARAM_CBANK
	.align		4
        /*0270*/ 	.byte	0x04, 0x0a
        /*0272*/ 	.short	(.L_70 - .L_69)
	.align		4
.L_69:
        /*0274*/ 	.word	index@(.nv.constant0.attn_fwd)
        /*0278*/ 	.short	0x0380
        /*027a*/ 	.short	0x0088


	//----- nvinfo : EIATTR_SW_WAR
	.align		4
.L_70:
        /*027c*/ 	.byte	0x04, 0x36
        /*027e*/ 	.short	(.L_72 - .L_71)
.L_71:
        /*0280*/ 	.word	0x00000008
.L_72:


//--------------------- .nv.compat                --------------------------
	.section	.nv.compat,"",@"SHT_CUDA_COMPAT_INFO"
	.align	4
        /*0000*/ 	.byte	0x02, 0x02, 0x01, 0x00, 0x02, 0x05, 0x05, 0x00, 0x02, 0x03, 0x00, 0x00, 0x02, 0x06, 0x01, 0x00


//--------------------- .nv.callgraph             --------------------------
	.section	.nv.callgraph,"",@"SHT_CUDA_CALLGRAPH"
	.align	4
	.sectionentsize	8
	.align		4
        /*0000*/ 	.word	0x00000000
	.align		4
        /*0004*/ 	.word	0xffffffff
	.align		4
        /*0008*/ 	.word	0x00000000
	.align		4
        /*000c*/ 	.word	0xfffffffe
	.align		4
        /*0010*/ 	.word	0x00000000
	.align		4
        /*0014*/ 	.word	0xfffffffd
	.align		4
        /*0018*/ 	.word	0x00000000
	.align		4
        /*001c*/ 	.word	0xfffffffc


//--------------------- .nv.constant4             --------------------------
	.section	.nv.constant4,"a",@progbits
	.align	8
	.align		8
.nv.constant4:
        /*0000*/ 	.dword	_$_str


//--------------------- .text.attn_fwd            --------------------------
	.section	.text.attn_fwd,"ax",@progbits
	.align	128
        .global         attn_fwd
        .type           attn_fwd,@function
        .size           attn_fwd,(.L_x_3 - attn_fwd)
        .other          attn_fwd,@"STO_CUDA_ENTRY STV_DEFAULT"
attn_fwd:
.text.attn_fwd:
[----:B------:R-:W0:Y:S01]  /*0000*/  LDC R1, c[0x0][0x37c] ;  /* 0x0000df00ff017b82 */ /* 0x000e220000000800 */
[----:B------:R-:W1:Y:S07]  /*0010*/  S2R R17, SR_CTAID.X ;  /* 0x0000000000117919 */ /* 0x000e6e0000002500 */
[----:B------:R-:W2:Y:S01]  /*0020*/  S2UR UR7, SR_CTAID.Y ;  /* 0x00000000000779c3 */ /* 0x000ea20000002600 */
[----:B------:R-:W2:Y:S01]  /*0030*/  LDCU.64 UR4, c[0x0][0x3b0] ;  /* 0x00007600ff0477ac */ /* 0x000ea20008000a00 */
[----:B------:R-:W3:Y:S01]  /*0040*/  S2R R0, SR_TID.X ;  /* 0x0000000000007919 */ /* 0x000ee20000002100 */
[----:B------:R-:W4:Y:S05]  /*0050*/  LDCU.64 UR10, c[0x0][0x358] ;  /* 0x00006b00ff0a77ac */ /* 0x000f2a0008000a00 */
[----:B------:R-:W5:Y:S08]  /*0060*/  LDC R44, c[0x0][0x3b8] ;  /* 0x0000ee00ff2c7b82 */ /* 0x000f700000000800 */
[----:B------:R-:W0:Y:S01]  /*0070*/  LDC.64 R46, c[0x0][0x380] ;  /* 0x0000e000ff2e7b82 */ /* 0x000e220000000a00 */
[----:B--2---:R-:W-:-:S04]  /*0080*/  UIMAD UR4, UR7, UR4, URZ ;  /* 0x00000004070472a4 */ /* 0x004fc8000f8e02ff */
[----:B------:R-:W-:Y:S01]  /*0090*/  USHF.L.U32 UR6, UR4, 0x1, URZ ;  /* 0x0000000104067899 */ /* 0x000fe200080006ff */
[----:B-1----:R-:W-:Y:S01]  /*00a0*/  IMAD.SHL.U32 R17, R17, 0x20, RZ ;  /* 0x0000002011117824 */ /* 0x002fe200078e00ff */
[----:B---3--:R-:W-:-:S04]  /*00b0*/  SHF.R.U32.HI R4, RZ, 0x5, R0 ;  /* 0x00000005ff047819 */ /* 0x008fc80000011600 */
[----:B------:R-:W-:Y:S02]  /*00c0*/  LOP3.LUT R2, R17, 0x1f, R0, 0xf8, !PT ;  /* 0x0000001f11027812 */ /* 0x000fe400078ef800 */
[----:B------:R-:W-:-:S03]  /*00d0*/  SGXT.U32 R4, R4, 0x3 ;  /* 0x000000030404781a */ /* 0x000fc60000000000 */
[----:B------:R-:W-:Y:S01]  /*00e0*/  IMAD R3, R2, UR5, RZ ;  /* 0x0000000502037c24 */ /* 0x000fe2000f8e02ff */
[----:B------:R-:W-:Y:S01]  /*00f0*/  UIMAD.WIDE UR4, UR4, 0x2, URZ ;  /* 0x00000002040478a5 */ /* 0x000fe2000f8e02ff */
[----:B-----5:R-:W-:Y:S02]  /*0100*/  IMAD R7, R4, R44, RZ ;  /* 0x0000002c04077224 */ /* 0x020fe400078e02ff */
[C---:B------:R-:W-:Y:S02]  /*0110*/  IMAD.SHL.U32 R5, R3.reuse, 0x2, RZ ;  /* 0x0000000203057824 */ /* 0x040fe400078e00ff */
[----:B------:R-:W-:-:S03]  /*0120*/  IMAD.HI R4, R3, 0x2, RZ ;  /* 0x0000000203047827 */ /* 0x000fc600078e02ff */
[----:B0-----:R-:W-:Y:S01]  /*0130*/  IADD3 R46, P0, P1, R5, UR6, R46 ;  /* 0x00000006052e7c10 */ /* 0x001fe2000f91e02e */
[----:B------:R-:W-:-:S03]  /*0140*/  IMAD R3, R44, 0x8, R7 ;  /* 0x000000082c037824 */ /* 0x000fc600078e0207 */
[----:B------:R-:W-:Y:S01]  /*0150*/  IADD3.X R48, PT, PT, R4, UR5, R47, P0, P1 ;  /* 0x0000000504307c10 */ /* 0x000fe200087e242f */
[C---:B------:R-:W-:Y:S01]  /*0160*/  IMAD R9, R44.reuse, 0x8, R3 ;  /* 0x000000082c097824 */ /* 0x040fe200078e0203 */
[-C--:B------:R-:W-:Y:S02]  /*0170*/  LEA R4, P0, R7, R46.reuse, 0x1 ;  /* 0x0000002e07047211 */ /* 0x080fe400078008ff */
[----:B------:R-:W-:Y:S01]  /*0180*/  LEA R6, P1, R3, R46, 0x1 ;  /* 0x0000002e03067211 */ /* 0x000fe200078208ff */
[C---:B------:R-:W-:Y:S01]  /*0190*/  IMAD R11, R44.reuse, 0x8, R9 ;  /* 0x000000082c0b7824 */ /* 0x040fe200078e0209 */
[----:B------:R-:W-:Y:S02]  /*01a0*/  LEA.HI.X.SX32 R5, R7, R48, 0x1, P0 ;  /* 0x0000003007057211 */ /* 0x000fe400000f0eff */
[----:B------:R-:W-:Y:S02]  /*01b0*/  LEA R8, P0, R9, R46, 0x1 ;  /* 0x0000002e09087211 */ /* 0x000fe400078008ff */
[-C--:B------:R-:W-:Y:S01]  /*01c0*/  LEA.HI.X.SX32 R7, R3, R48.reuse, 0x1, P1 ;  /* 0x0000003003077211 */ /* 0x080fe200008f0eff */
[C---:B------:R-:W-:Y:S01]  /*01d0*/  IMAD R3, R44.reuse, 0x8, R11 ;  /* 0x000000082c037824 */ /* 0x040fe200078e020b */
[----:B------:R-:W-:Y:S01]  /*01e0*/  LEA.HI.X.SX32 R9, R9, R48, 0x1, P0 ;  /* 0x0000003009097211 */ /* 0x000fe200000f0eff */
[----:B----4-:R0:W2:Y:S01]  /*01f0*/  LDG.E.U16 R18, desc[UR10][R4.64] ;  /* 0x0000000a04127981 */ /* 0x0100a2000c1e1500 */
[----:B------:R-:W-:Y:S01]  /*0200*/  LEA R10, P0, R11, R46, 0x1 ;  /* 0x0000002e0b0a7211 */ /* 0x000fe200078008ff */
[----:B------:R-:W-:-:S02]  /*0210*/  IMAD R15, R44, 0x8, R3 ;  /* 0x000000082c0f7824 */ /* 0x000fc400078e0203 */
[----:B------:R1:W3:Y:S01]  /*0220*/  LDG.E.U16 R19, desc[UR10][R6.64] ;  /* 0x0000000a06137981 */ /* 0x0002e2000c1e1500 */
[----:B------:R-:W-:Y:S02]  /*0230*/  LEA.HI.X.SX32 R11, R11, R48, 0x1, P0 ;  /* 0x000000300b0b7211 */ /* 0x000fe400000f0eff */
[C---:B------:R-:W-:Y:S01]  /*0240*/  LEA R12, P0, R3.reuse, R46, 0x1 ;  /* 0x0000002e030c7211 */ /* 0x040fe200078008ff */
[----:B------:R4:W5:Y:S03]  /*0250*/  LDG.E.U16 R20, desc[UR10][R8.64] ;  /* 0x0000000a08147981 */ /* 0x000966000c1e1500 */
[----:B------:R-:W-:Y:S01]  /*0260*/  LEA.HI.X.SX32 R13, R3, R48, 0x1, P0 ;  /* 0x00000030030d7211 */ /* 0x000fe200000f0eff */
[C---:B------:R-:W-:Y:S01]  /*0270*/  IMAD R3, R44.reuse, 0x8, R15 ;  /* 0x000000082c037824 */ /* 0x040fe200078e020f */
[-C--:B0-----:R-:W-:Y:S01]  /*0280*/  LEA R4, P0, R15, R46.reuse, 0x1 ;  /* 0x0000002e0f047211 */ /* 0x081fe200078008ff */
[----:B------:R0:W5:Y:S02]  /*0290*/  LDG.E.U16 R21, desc[UR10][R10.64] ;  /* 0x0000000a0a157981 */ /* 0x000164000c1e1500 */
[----:B------:R-:W-:Y:S01]  /*02a0*/  IMAD R16, R44, 0x8, R3 ;  /* 0x000000082c107824 */ /* 0x000fe200078e0203 */
[----:B------:R-:W-:Y:S01]  /*02b0*/  LEA R14, P1, R3, R46, 0x1 ;  /* 0x0000002e030e7211 */ /* 0x000fe200078208ff */
[----:B------:R0:W5:Y:S01]  /*02c0*/  LDG.E.U16 R22, desc[UR10][R12.64] ;  /* 0x0000000a0c167981 */ /* 0x000162000c1e1500 */
[----:B------:R-:W-:-:S02]  /*02d0*/  LEA.HI.X.SX32 R5, R15, R48, 0x1, P0 ;  /* 0x000000300f057211 */ /* 0x000fc400000f0eff */
[----:B------:R-:W-:Y:S02]  /*02e0*/  LEA.HI.X.SX32 R15, R3, R48, 0x1, P1 ;  /* 0x00000030030f7211 */ /* 0x000fe400008f0eff */
[----:B-1----:R-:W-:Y:S01]  /*02f0*/  LEA R6, P0, R16, R46, 0x1 ;  /* 0x0000002e10067211 */ /* 0x002fe200078008ff */
[----:B------:R1:W5:Y:S01]  /*0300*/  LDG.E.U16 R23, desc[UR10][R4.64] ;  /* 0x0000000a04177981 */ /* 0x000362000c1e1500 */
[----:B------:R-:W-:Y:S02]  /*0310*/  LEA R3, R44, R16, 0x3 ;  /* 0x000000102c037211 */ /* 0x000fe400078e18ff */
[----:B------:R-:W-:Y:S01]  /*0320*/  LEA.HI.X.SX32 R7, R16, R48, 0x1, P0 ;  /* 0x0000003010077211 */ /* 0x000fe200000f0eff */
[----:B------:R1:W5:Y:S01]  /*0330*/  LDG.E.U16 R24, desc[UR10][R14.64] ;  /* 0x0000000a0e187981 */ /* 0x000362000c1e1500 */
[C---:B----4-:R-:W-:Y:S01]  /*0340*/  LEA R8, P0, R3.reuse, R46, 0x1 ;  /* 0x0000002e03087211 */ /* 0x050fe200078008ff */
[C---:B0-----:R-:W-:Y:S02]  /*0350*/  IMAD R11, R44.reuse, 0x8, R3 ;  /* 0x000000082c0b7824 */ /* 0x041fe400078e0203 */
[----:B------:R0:W4:Y:S01]  /*0360*/  LDG.E.U16 R25, desc[UR10][R6.64] ;  /* 0x0000000a06197981 */ /* 0x000122000c1e1500 */
[----:B------:R-:W-:Y:S01]  /*0370*/  LEA.HI.X.SX32 R9, R3, R48, 0x1, P0 ;  /* 0x0000003003097211 */ /* 0x000fe200000f0eff */
[----:B------:R-:W-:Y:S01]  /*0380*/  IMAD R3, R44, 0x8, R11 ;  /* 0x000000082c037824 */ /* 0x000fe200078e020b */
[----:B------:R-:W-:-:S03]  /*0390*/  LEA R10, P0, R11, R46, 0x1 ;  /* 0x0000002e0b0a7211 */ /* 0x000fc600078008ff */
[C---:B------:R-:W-:Y:S01]  /*03a0*/  IMAD R16, R44.reuse, 0x8, R3 ;  /* 0x000000082c107824 */ /* 0x040fe200078e0203 */
[----:B------:R-:W-:Y:S01]  /*03b0*/  LEA R12, P1, R3, R46, 0x1 ;  /* 0x0000002e030c7211 */ /* 0x000fe200078208ff */
[----:B------:R0:W4:Y:S01]  /*03c0*/  LDG.E.U16 R26, desc[UR10][R8.64] ;  /* 0x0000000a081a7981 */ /* 0x000122000c1e1500 */
[-C--:B------:R-:W-:Y:S02]  /*03d0*/  LEA.HI.X.SX32 R11, R11, R48.reuse, 0x1, P0 ;  /* 0x000000300b0b7211 */ /* 0x080fe400000f0eff */
[----:B------:R-:W-:Y:S01]  /*03e0*/  LEA.HI.X.SX32 R13, R3, R48, 0x1, P1 ;  /* 0x00000030030d7211 */ /* 0x000fe200008f0eff */
[----:B------:R-:W-:Y:S01]  /*03f0*/  IMAD R3, R44, 0x8, R16 ;  /* 0x000000082c037824 */ /* 0x000fe200078e0210 */
[C---:B-1----:R-:W-:Y:S01]  /*0400*/  LEA R4, P0, R16.reuse, R46, 0x1 ;  /* 0x0000002e10047211 */ /* 0x042fe200078008ff */
[----:B------:R1:W4:Y:S03]  /*0410*/  LDG.E.U16 R27, desc[UR10][R10.64] ;  /* 0x0000000a0a1b7981 */ /* 0x000326000c1e1500 */
[----:B------:R-:W-:Y:S01]  /*0420*/  LEA.HI.X.SX32 R5, R16, R48, 0x1, P0 ;  /* 0x0000003010057211 */ /* 0x000fe200000f0eff */
[C---:B------:R-:W-:Y:S01]  /*0430*/  IMAD R15, R44.reuse, 0x8, R3 ;  /* 0x000000082c0f7824 */ /* 0x040fe200078e0203 */
[C---:B0-----:R-:W-:Y:S01]  /*0440*/  LEA R6, P0, R3.reuse, R46, 0x1 ;  /* 0x0000002e03067211 */ /* 0x041fe200078008ff */
[----:B------:R0:W4:Y:S03]  /*0450*/  LDG.E.U16 R28, desc[UR10][R12.64] ;  /* 0x0000000a0c1c7981 */ /* 0x000126000c1e1500 */
[----:B------:R-:W-:Y:S01]  /*0460*/  LEA.HI.X.SX32 R7, R3, R48, 0x1, P0 ;  /* 0x0000003003077211 */ /* 0x000fe200000f0eff */
[C---:B------:R-:W-:Y:S01]  /*0470*/  IMAD R3, R44.reuse, 0x8, R15 ;  /* 0x000000082c037824 */ /* 0x040fe200078e020f */
[-C--:B------:R-:W-:Y:S01]  /*0480*/  LEA R8, P0, R15, R46.reuse, 0x1 ;  /* 0x0000002e0f087211 */ /* 0x080fe200078008ff */
[----:B------:R0:W4:Y:S02]  /*0490*/  LDG.E.U16 R29, desc[UR10][R4.64] ;  /* 0x0000000a041d7981 */ /* 0x000124000c1e1500 */
[----:B------:R-:W-:Y:S01]  /*04a0*/  IMAD R16, R44, 0x8, R3 ;  /* 0x000000082c107824 */ /* 0x000fe200078e0203 */
[----:B------:R-:W-:Y:S01]  /*04b0*/  LEA R14, P1, R3, R46, 0x1 ;  /* 0x0000002e030e7211 */ /* 0x000fe200078208ff */
[----:B------:R0:W4:Y:S01]  /*04c0*/  LDG.E.U16 R30, desc[UR10][R6.64] ;  /* 0x0000000a061e7981 */ /* 0x000122000c1e1500 */
[----:B------:R-:W-:-:S02]  /*04d0*/  LEA.HI.X.SX32 R9, R15, R48, 0x1, P0 ;  /* 0x000000300f097211 */ /* 0x000fc400000f0eff */
[----:B------:R-:W-:Y:S01]  /*04e0*/  LEA.HI.X.SX32 R15, R3, R48, 0x1, P1 ;  /* 0x00000030030f7211 */ /* 0x000fe200008f0eff */
[----:B------:R-:W-:Y:S01]  /*04f0*/  IMAD R3, R44, 0x8, R16 ;  /* 0x000000082c037824 */ /* 0x000fe200078e0210 */
[----:B-1----:R-:W-:Y:S01]  /*0500*/  LEA R10, P0, R16, R46, 0x1 ;  /* 0x0000002e100a7211 */ /* 0x002fe200078008ff */
[----:B------:R1:W4:Y:S02]  /*0510*/  LDG.E.U16 R31, desc[UR10][R8.64] ;  /* 0x0000000a081f7981 */ /* 0x000324000c1e1500 */
[----:B0-----:R-:W-:Y:S01]  /*0520*/  IMAD R13, R44, 0x8, R3 ;  /* 0x000000082c0d7824 */ /* 0x001fe200078e0203 */
[----:B------:R-:W-:Y:S01]  /*0530*/  LEA.HI.X.SX32 R11, R16, R48, 0x1, P0 ;  /* 0x00000030100b7211 */ /* 0x000fe200000f0eff */
[----:B------:R0:W4:Y:S01]  /*0540*/  LDG.E.U16 R32, desc[UR10][R14.64] ;  /* 0x0000000a0e207981 */ /* 0x000122000c1e1500 */
[----:B------:R-:W-:-:S03]  /*0550*/  LEA R4, P0, R3, R46, 0x1 ;  /* 0x0000002e03047211 */ /* 0x000fc600078008ff */
[----:B------:R0:W4:Y:S01]  /*0560*/  LDG.E.U16 R33, desc[UR10][R10.64] ;  /* 0x0000000a0a217981 */ /* 0x000122000c1e1500 */
[----:B------:R-:W-:Y:S02]  /*0570*/  LEA.HI.X.SX32 R5, R3, R48, 0x1, P0 ;  /* 0x0000003003057211 */ /* 0x000fe400000f0eff */
[C---:B------:R-:W-:Y:S02]  /*0580*/  LEA R3, R44.reuse, R13, 0x3 ;  /* 0x0000000d2c037211 */ /* 0x040fe400078e18ff */
[-C--:B------:R-:W-:Y:S01]  /*0590*/  LEA R6, P0, R13, R46.reuse, 0x1 ;  /* 0x0000002e0d067211 */ /* 0x080fe200078008ff */
[----:B------:R0:W4:Y:S01]  /*05a0*/  LDG.E.U16 R34, desc[UR10][R4.64] ;  /* 0x0000000a04227981 */ /* 0x000122000c1e1500 */
[----:B------:R-:W-:Y:S01]  /*05b0*/  LEA R12, P1, R3, R46, 0x1 ;  /* 0x0000002e030c7211 */ /* 0x000fe200078208ff */
[C---:B------:R-:W-:Y:S01]  /*05c0*/  IMAD R16, R44.reuse, 0x8, R3 ;  /* 0x000000082c107824 */ /* 0x040fe200078e0203 */
[-C--:B------:R-:W-:Y:S02]  /*05d0*/  LEA.HI.X.SX32 R7, R13, R48.reuse, 0x1, P0 ;  /* 0x000000300d077211 */ /* 0x080fe400000f0eff */
[----:B------:R-:W-:Y:S01]  /*05e0*/  LEA.HI.X.SX32 R13, R3, R48, 0x1, P1 ;  /* 0x00000030030d7211 */ /* 0x000fe200008f0eff */
[----:B------:R-:W-:Y:S01]  /*05f0*/  IMAD R3, R44, 0x8, R16 ;  /* 0x000000082c037824 */ /* 0x000fe200078e0210 */
[C---:B-1----:R-:W-:Y:S01]  /*0600*/  LEA R8, P0, R16.reuse, R46, 0x1 ;  /* 0x0000002e10087211 */ /* 0x042fe200078008ff */
[----:B------:R1:W4:Y:S03]  /*0610*/  LDG.E.U16 R35, desc[UR10][R6.64] ;  /* 0x0000000a06237981 */ /* 0x000326000c1e1500 */
[----:B------:R-:W-:Y:S01]  /*0620*/  LEA.HI.X.SX32 R9, R16, R48, 0x1, P0 ;  /* 0x0000003010097211 */ /* 0x000fe200000f0eff */
[C---:B0-----:R-:W-:Y:S01]  /*0630*/  IMAD R15, R44.reuse, 0x8, R3 ;  /* 0x000000082c0f7824 */ /* 0x041fe200078e0203 */
[C---:B------:R-:W-:Y:S01]  /*0640*/  LEA R10, P0, R3.reuse, R46, 0x1 ;  /* 0x0000002e030a7211 */ /* 0x040fe200078008ff */
        /* <DEDUP_REMOVED lines=25> */
[----:B------:R-:W-:Y:S02]  /*07e0*/  LEA.HI.X.SX32 R13, R3, R48, 0x1, P1 ;  /* 0x00000030030d7211 */ /* 0x000fe400008f0eff */
[----:B------:R-:W-:Y:S01]  /*07f0*/  LEA R3, R44, R16, 0x3 ;  /* 0x000000102c037211 */ /* 0x000fe200078e18ff */
[----:B------:R0:W4:Y:S01]  /*0800*/  LDG.E.U16 R43, desc[UR10][R10.64] ;  /* 0x0000000a0a2b7981 */ /* 0x000122000c1e1500 */
[----:B-1----:R-:W-:-:S03]  /*0810*/  LEA R4, P0, R16, R46, 0x1 ;  /* 0x0000002e10047211 */ /* 0x002fc600078008ff */
[----:B0-----:R-:W-:Y:S01]  /*0820*/  IMAD R15, R44, 0x8, R3 ;  /* 0x000000082c0f7824 */ /* 0x001fe200078e0203 */
[----:B------:R-:W-:Y:S01]  /*0830*/  LEA.HI.X.SX32 R5, R16, R48, 0x1, P0 ;  /* 0x0000003010057211 */ /* 0x000fe200000f0eff */
[----:B------:R-:W4:Y:S01]  /*0840*/  LDG.E.U16 R12, desc[UR10][R12.64] ;  /* 0x0000000a0c0c7981 */ /* 0x000f22000c1e1500 */
[----:B------:R-:W-:Y:S01]  /*0850*/  LEA R6, P0, R3, R46, 0x1 ;  /* 0x0000002e03067211 */ /* 0x000fe200078008ff */
[----:B------:R-:W-:-:S03]  /*0860*/  IMAD R16, R44, 0x8, R15 ;  /* 0x000000082c107824 */ /* 0x000fc600078e020f */
[----:B------:R-:W-:Y:S01]  /*0870*/  LEA.HI.X.SX32 R7, R3, R48, 0x1, P0 ;  /* 0x0000003003077211 */ /* 0x000fe200000f0eff */
[----:B------:R-:W-:Y:S01]  /*0880*/  IMAD R3, R44, 0x8, R16 ;  /* 0x000000082c037824 */ /* 0x000fe200078e0210 */
[CC--:B------:R-:W-:Y:S01]  /*0890*/  LEA R8, P0, R15.reuse, R46.reuse, 0x1 ;  /* 0x0000002e0f087211 */ /* 0x0c0fe200078008ff */
[----:B------:R0:W4:Y:S01]  /*08a0*/  LDG.E.U16 R44, desc[UR10][R4.64] ;  /* 0x0000000a042c7981 */ /* 0x000122000c1e1500 */
[C---:B------:R-:W-:Y:S02]  /*08b0*/  LEA R14, P1, R16.reuse, R46, 0x1 ;  /* 0x0000002e100e7211 */ /* 0x040fe400078208ff */
[----:B------:R-:W-:Y:S01]  /*08c0*/  LEA.HI.X.SX32 R9, R15, R48, 0x1, P0 ;  /* 0x000000300f097211 */ /* 0x000fe200000f0eff */
[----:B------:R-:W4:Y:S01]  /*08d0*/  LDG.E.U16 R6, desc[UR10][R6.64] ;  /* 0x0000000a06067981 */ /* 0x000f22000c1e1500 */
[C---:B------:R-:W-:Y:S02]  /*08e0*/  LEA R10, P0, R3.reuse, R46, 0x1 ;  /* 0x0000002e030a7211 */ /* 0x040fe400078008ff */
[-C--:B------:R-:W-:Y:S01]  /*08f0*/  LEA.HI.X.SX32 R15, R16, R48.reuse, 0x1, P1 ;  /* 0x00000030100f7211 */ /* 0x080fe200008f0eff */
[----:B------:R1:W4:Y:S01]  /*0900*/  LDG.E.U16 R8, desc[UR10][R8.64] ;  /* 0x0000000a08087981 */ /* 0x000322000c1e1500 */
[----:B------:R-:W-:-:S03]  /*0910*/  LEA.HI.X.SX32 R11, R3, R48, 0x1, P0 ;  /* 0x00000030030b7211 */ /* 0x000fc600000f0eff */
[----:B------:R-:W4:Y:S04]  /*0920*/  LDG.E.U16 R14, desc[UR10][R14.64] ;  /* 0x0000000a0e0e7981 */ /* 0x000f28000c1e1500 */
[----:B------:R1:W4:Y:S01]  /*0930*/  LDG.E.U16 R10, desc[UR10][R10.64] ;  /* 0x0000000a0a0a7981 */ /* 0x000322000c1e1500 */
[C---:B0-----:R-:W-:Y:S02]  /*0940*/  LOP3.LUT R4, R0.reuse, 0xc0, RZ, 0xc0, !PT ;  /* 0x000000c000047812 */ /* 0x041fe400078ec0ff */
[----:B------:R-:W-:Y:S02]  /*0950*/  LOP3.LUT R3, R0, 0xff, RZ, 0xc0, !PT ;  /* 0x000000ff00037812 */ /* 0x000fe400078ec0ff */
[----:B------:R-:W-:-:S03]  /*0960*/  SHF.R.U32.HI R5, RZ, 0x2, R4 ;  /* 0x00000002ff057819 */ /* 0x000fc60000011604 */
[----:B------:R-:W-:Y:S01]  /*0970*/  IMAD.SHL.U32 R4, R3, 0x2, RZ ;  /* 0x0000000203047824 */ /* 0x000fe200078e00ff */
[----:B------:R-:W-:Y:S01]  /*0980*/  SHF.R.S32.HI R45, RZ, 0x4, R0 ;  /* 0x00000004ff2d7819 */ /* 0x000fe20000011400 */
[----:B------:R-:W0:Y:S01]  /*0990*/  S2UR UR6, SR_CgaCtaId ;  /* 0x00000000000679c3 */ /* 0x000e220000008800 */
[----:B-1----:R-:W-:Y:S02]  /*09a0*/  IMAD.SHL.U32 R9, R0, 0x8, RZ ;  /* 0x0000000800097824 */ /* 0x002fe400078e00ff */
[----:B------:R-:W-:Y:S02]  /*09b0*/  LOP3.LUT R7, R4, R5, RZ, 0x3c, !PT ;  /* 0x0000000504077212 */ /* 0x000fe400078e3cff */
[----:B------:R-:W-:Y:S02]  /*09c0*/  SGXT R5, R45, 0x1 ;  /* 0x000000012d05781a */ /* 0x000fe40000000200 */
[C---:B------:R-:W-:Y:S02]  /*09d0*/  LOP3.LUT R13, R0.reuse, 0xe0, RZ, 0xc0, !PT ;  /* 0x000000e0000d7812 */ /* 0x040fe400078ec0ff */
[----:B------:R-:W-:-:S02]  /*09e0*/  LOP3.LUT R16, R0, 0x3, RZ, 0xc0, !PT ;  /* 0x0000000300107812 */ /* 0x000fc400078ec0ff */
[C---:B------:R-:W-:Y:S02]  /*09f0*/  LOP3.LUT R4, R0.reuse, 0xc, RZ, 0xc0, !PT ;  /* 0x0000000c00047812 */ /* 0x040fe400078ec0ff */
[----:B------:R-:W-:Y:S02]  /*0a00*/  LOP3.LUT R9, R9, 0x1f8, RZ, 0xc0, !PT ;  /* 0x000001f809097812 */ /* 0x000fe400078ec0ff */
[----:B------:R-:W-:Y:S02]  /*0a10*/  LOP3.LUT R5, R5, 0x1020, RZ, 0xc0, !PT ;  /* 0x0000102005057812 */ /* 0x000fe400078ec0ff */
[----:B------:R-:W-:Y:S01]  /*0a20*/  LOP3.LUT R11, R0, 0xc0, RZ, 0xc0, !PT ;  /* 0x000000c0000b7812 */ /* 0x000fe200078ec0ff */
[----:B------:R-:W-:Y:S02]  /*0a30*/  IMAD R13, R16, 0x2, R13 ;  /* 0x00000002100d7824 */ /* 0x000fe400078e020d */
[C---:B------:R-:W-:Y:S02]  /*0a40*/  IMAD R9, R4.reuse, 0x400, R9 ;  /* 0x0000040004097824 */ /* 0x040fe400078e0209 */
[----:B------:R-:W-:Y:S01]  /*0a50*/  IMAD R16, R4, 0x2, R5 ;  /* 0x0000000204107824 */ /* 0x000fe200078e0205 */
[----:B------:R-:W-:-:S04]  /*0a60*/  SHF.R.U32.HI R4, RZ, 0x1, R11 ;  /* 0x00000001ff047819 */ /* 0x000fc8000001160b */
[----:B------:R-:W-:Y:S01]  /*0a70*/  LOP3.LUT R4, R9, R4, RZ, 0x3c, !PT ;  /* 0x0000000409047212 */ /* 0x000fe200078e3cff */
[----:B------:R-:W-:Y:S01]  /*0a80*/  VIADD R9, R17, 0x20 ;  /* 0x0000002011097836 */ /* 0x000fe20000000000 */
[----:B------:R-:W-:-:S04]  /*0a90*/  UMOV UR4, 0x400 ;  /* 0x0000040000047882 */ /* 0x000fc80000000000 */
[----:B------:R-:W-:Y:S01]  /*0aa0*/  ISETP.GE.AND P0, PT, R9, 0x1, PT ;  /* 0x000000010900780c */ /* 0x000fe20003f06270 */
[----:B0-----:R-:W-:Y:S01]  /*0ab0*/  ULEA UR6, UR6, UR4, 0x18 ;  /* 0x0000000406067291 */ /* 0x001fe2000f8ec0ff */
[----:B------:R-:W-:Y:S01]  /*0ac0*/  IMAD.SHL.U32 R5, R13, 0x10, RZ ;  /* 0x000000100d057824 */ /* 0x000fe200078e00ff */
[----:B------:R-:W-:Y:S01]  /*0ad0*/  MOV R86, 0xff800000 ;  /* 0xff80000000567802 */ /* 0x000fe20000000f00 */
[----:B------:R-:W-:Y:S01]  /*0ae0*/  IMAD.MOV.U32 R87, RZ, RZ, -0x800000 ;  /* 0xff800000ff577424 */ /* 0x000fe200078e00ff */
[----:B------:R-:W-:Y:S01]  /*0af0*/  CS2R R116, SRZ ;  /* 0x0000000000747805 */ /* 0x000fe2000001ff00 */
[----:B------:R-:W-:Y:S01]  /*0b00*/  IMAD.MOV.U32 R85, RZ, RZ, -0x800000 ;  /* 0xff800000ff557424 */ /* 0x000fe200078e00ff */
[----:B------:R-:W-:Y:S01]  /*0b10*/  LOP3.LUT R5, R16, R5, RZ, 0x3c, !PT ;  /* 0x0000000510057212 */ /* 0x000fe200078e3cff */
[----:B------:R-:W-:Y:S01]  /*0b20*/  IMAD.MOV.U32 R84, RZ, RZ, -0x800000 ;  /* 0xff800000ff547424 */ /* 0x000fe200078e00ff */
[----:B------:R-:W-:Y:S01]  /*0b30*/  CS2R R118, SRZ ;  /* 0x0000000000767805 */ /* 0x000fe2000001ff00 */
[----:B------:R-:W-:Y:S01]  /*0b40*/  IMAD.MOV.U32 R154, RZ, RZ, 0x3f800000 ;  /* 0x3f800000ff9a7424 */ /* 0x000fe200078e00ff */
[----:B------:R-:W-:Y:S01]  /*0b50*/  CS2R R88, SRZ ;  /* 0x0000000000587805 */ /* 0x000fe2000001ff00 */
[----:B------:R-:W-:Y:S01]  /*0b60*/  IMAD.MOV.U32 R155, RZ, RZ, 0x3f800000 ;  /* 0x3f800000ff9b7424 */ /* 0x000fe200078e00ff */
[----:B------:R-:W-:Y:S01]  /*0b70*/  CS2R R90, SRZ ;  /* 0x00000000005a7805 */ /* 0x000fe2000001ff00 */
[----:B------:R-:W-:Y:S01]  /*0b80*/  IMAD.MOV.U32 R152, RZ, RZ, 0x3f800000 ;  /* 0x3f800000ff987424 */ /* 0x000fe200078e00ff */
[----:B------:R-:W-:Y:S01]  /*0b90*/  CS2R R92, SRZ ;  /* 0x00000000005c7805 */ /* 0x000fe2000001ff00 */
[----:B------:R-:W-:Y:S01]  /*0ba0*/  IMAD.MOV.U32 R153, RZ, RZ, 0x3f800000 ;  /* 0x3f800000ff997424 */ /* 0x000fe200078e00ff */
[----:B------:R-:W-:-:S02]  /*0bb0*/  CS2R R94, SRZ ;  /* 0x00000000005e7805 */ /* 0x000fc4000001ff00 */
[----:B------:R-:W-:Y:S02]  /*0bc0*/  CS2R R112, SRZ ;  /* 0x0000000000707805 */ /* 0x000fe4000001ff00 */
[----:B------:R-:W-:Y:S02]  /*0bd0*/  CS2R R114, SRZ ;  /* 0x0000000000727805 */ /* 0x000fe4000001ff00 */
[----:B------:R-:W-:Y:S02]  /*0be0*/  CS2R R96, SRZ ;  /* 0x0000000000607805 */ /* 0x000fe4000001ff00 */
[----:B------:R-:W-:Y:S02]  /*0bf0*/  CS2R R98, SRZ ;  /* 0x0000000000627805 */ /* 0x000fe4000001ff00 */
[----:B------:R-:W-:Y:S02]  /*0c00*/  CS2R R100, SRZ ;  /* 0x0000000000647805 */ /* 0x000fe4000001ff00 */
[----:B------:R-:W-:-:S02]  /*0c10*/  CS2R R102, SRZ ;  /* 0x0000000000667805 */ /* 0x000fc4000001ff00 */
[----:B------:R-:W-:Y:S02]  /*0c20*/  CS2R R104, SRZ ;  /* 0x0000000000687805 */ /* 0x000fe4000001ff00 */
[----:B------:R-:W-:Y:S02]  /*0c30*/  CS2R R106, SRZ ;  /* 0x00000000006a7805 */ /* 0x000fe4000001ff00 */
[----:B------:R-:W-:Y:S02]  /*0c40*/  CS2R R108, SRZ ;  /* 0x00000000006c7805 */ /* 0x000fe4000001ff00 */
[----:B------:R-:W-:Y:S02]  /*0c50*/  CS2R R110, SRZ ;  /* 0x00000000006e7805 */ /* 0x000fe4000001ff00 */
[----:B------:R-:W-:Y:S02]  /*0c60*/  ISETP.GE.U32.AND P4, PT, R3, 0x20, PT ;  /* 0x000000200300780c */ /* 0x000fe40003f86070 */
[----:B------:R-:W-:-:S02]  /*0c70*/  LOP3.LUT R16, R0, 0xe0, RZ, 0xc0, !PT ;  /* 0x000000e000107812 */ /* 0x000fc400078ec0ff */
[----:B------:R-:W-:Y:S01]  /*0c80*/  SHF.R.U32.HI R11, RZ, 0x1, R0 ;  /* 0x00000001ff0b7819 */ /* 0x000fe20000011600 */
[----:B--2---:R-:W-:Y:S04]  /*0c90*/  STS.U16 [R7+UR6], R18 ;  /* 0x0000001207007988 */ /* 0x004fe80008000406 */
[----:B---3--:R-:W-:Y:S04]  /*0ca0*/  STS.U16 [R7+UR6+0x200], R19 ;  /* 0x0002001307007988 */ /* 0x008fe80008000406 */
[----:B-----5:R-:W-:Y:S04]  /*0cb0*/  STS.U16 [R7+UR6+0x400], R20 ;  /* 0x0004001407007988 */ /* 0x020fe80008000406 */
[----:B------:R-:W-:Y:S04]  /*0cc0*/  STS.U16 [R7+UR6+0x600], R21 ;  /* 0x0006001507007988 */ /* 0x000fe80008000406 */
[----:B------:R-:W-:Y:S04]  /*0cd0*/  STS.U16 [R7+UR6+0x800], R22 ;  /* 0x0008001607007988 */ /* 0x000fe80008000406 */
[----:B------:R-:W-:Y:S04]  /*0ce0*/  STS.U16 [R7+UR6+0xa00], R23 ;  /* 0x000a001707007988 */ /* 0x000fe80008000406 */
[----:B------:R-:W-:Y:S04]  /*0cf0*/  STS.U16 [R7+UR6+0xc00], R24 ;  /* 0x000c001807007988 */ /* 0x000fe80008000406 */
[----:B----4-:R-:W-:Y:S04]  /*0d00*/  STS.U16 [R7+UR6+0xe00], R25 ;  /* 0x000e001907007988 */ /* 0x010fe80008000406 */
[----:B------:R-:W-:Y:S04]  /*0d10*/  STS.U16 [R7+UR6+0x1000], R26 ;  /* 0x0010001a07007988 */ /* 0x000fe80008000406 */
        /* <DEDUP_REMOVED lines=17> */
[----:B------:R0:W-:Y:S04]  /*0e30*/  STS.U16 [R7+UR6+0x3400], R12 ;  /* 0x0034000c07007988 */ /* 0x0001e80008000406 */
[----:B------:R-:W-:Y:S04]  /*0e40*/  STS.U16 [R7+UR6+0x3600], R44 ;  /* 0x0036002c07007988 */ /* 0x000fe80008000406 */
[----:B------:R1:W-:Y:S01]  /*0e50*/  STS.U16 [R7+UR6+0x3800], R6 ;  /* 0x0038000607007988 */ /* 0x0003e20008000406 */
[----:B0-----:R-:W-:-:S03]  /*0e60*/  LOP3.LUT R12, R0, 0x1c, RZ, 0xc0, !PT ;  /* 0x0000001c000c7812 */ /* 0x001fc600078ec0ff */
[----:B------:R0:W-:Y:S04]  /*0e70*/  STS.U16 [R7+UR6+0x3a00], R8 ;  /* 0x003a000807007988 */ /* 0x0001e80008000406 */
[----:B------:R-:W-:Y:S04]  /*0e80*/  STS.U16 [R7+UR6+0x3c00], R14 ;  /* 0x003c000e07007988 */ /* 0x000fe80008000406 */
[----:B------:R2:W-:Y:S01]  /*0e90*/  STS.U16 [R7+UR6+0x3e00], R10 ;  /* 0x003e000a07007988 */ /* 0x0005e20008000406 */
[C---:B-1----:R-:W-:Y:S02]  /*0ea0*/  SHF.L.U32 R6, R0.reuse, 0x3, RZ ;  /* 0x0000000300067819 */ /* 0x042fe400000006ff */
[C---:B0-----:R-:W-:Y:S01]  /*0eb0*/  LOP3.LUT R8, R0.reuse, 0x3, RZ, 0xc0, !PT ;  /* 0x0000000300087812 */ /* 0x041fe200078ec0ff */
[----:B--2---:R-:W-:Y:S01]  /*0ec0*/  IMAD.SHL.U32 R10, R0, 0x10, RZ ;  /* 0x00000010000a7824 */ /* 0x004fe200078e00ff */
[----:B------:R-:W-:Y:S06]  /*0ed0*/  @!P0 BRA `(.L_x_0) ;  /* 0x0000002400c88947 */ /* 0x000fec0003800000 */
[----:B------:R-:W-:Y:S01]  /*0ee0*/  LOP3.LUT R22, R6, 0x30, RZ, 0xc0, !PT ;  /* 0x0000003006167812 */ /* 0x000fe200078ec0ff */
[----:B------:R-:W0:Y:S01]  /*0ef0*/  LDCU UR8, c[0x0][0x3c8] ;  /* 0x00007900ff0877ac */ /* 0x000e220008000800 */
[C---:B------:R-:W-:Y:S01]  /*0f00*/  LEA.HI R14, R12.reuse, 0x18, RZ, 0x1e ;  /* 0x000000180c0e7811 */ /* 0x040fe200078ff0ff */
[----:B------:R-:W1:Y:S01]  /*0f10*/  LDC.64 R6, c[0x0][0x3c0] ;  /* 0x0000f000ff067b82 */ /* 0x000e620000000a00 */
[C---:B------:R-:W-:Y:S01]  /*0f20*/  LEA.HI R18, R12.reuse, 0x10, RZ, 0x1e ;  /* 0x000000100c127811 */ /* 0x040fe200078ff0ff */
[----:B------:R-:W2:Y:S01]  /*0f30*/  LDCU.64 UR4, c[0x0][0x3d0] ;  /* 0x00007a00ff0477ac */ /* 0x000ea20008000a00 */
[----:B------:R-:W-:Y:S01]  /*0f40*/  LEA.HI R20, R12, 0x8, RZ, 0x1e ;  /* 0x000000080c147811 */ /* 0x000fe200078ff0ff */
[C---:B------:R-:W-:Y:S01]  /*0f50*/  IMAD.IADD R13, R17.reuse, 0x1, R14 ;  /* 0x00000001110d7824 */ /* 0x040fe200078e020e */
[C---:B------:R-:W-:Y:S01]  /*0f60*/  LOP3.LUT R19, R0.reuse, 0x7, RZ, 0xc0, !PT ;  /* 0x0000000700137812 */ /* 0x040fe200078ec0ff */
[C---:B------:R-:W-:Y:S01]  /*0f70*/  IMAD.IADD R14, R17.reuse, 0x1, R18 ;  /* 0x00000001110e7824 */ /* 0x040fe200078e0212 */
[----:B------:R-:W-:Y:S01]  /*0f80*/  LOP3.LUT R23, R0, 0x10, RZ, 0xc0, !PT ;  /* 0x0000001000177812 */ /* 0x000fe200078ec0ff */
[----:B------:R-:W-:Y:S01]  /*0f90*/  IMAD.IADD R15, R17, 0x1, R20 ;  /* 0x00000001110f7824 */ /* 0x000fe200078e0214 */
[----:B------:R-:W-:Y:S01]  /*0fa0*/  LEA.HI R12, R12, R17, RZ, 0x1e ;  /* 0x000000110c0c7211 */ /* 0x000fe200078ff0ff */
[----:B------:R-:W-:Y:S01]  /*0fb0*/  IMAD.SHL.U32 R21, R0, 0x2, RZ ;  /* 0x0000000200157824 */ /* 0x000fe200078e00ff */
[----:B------:R-:W-:Y:S01]  /*0fc0*/  SHF.R.S32.HI R17, RZ, 0x2, R0 ;  /* 0x00000002ff117819 */ /* 0x000fe20000011400 */
[----:B------:R-:W-:Y:S01]  /*0fd0*/  IMAD R22, R19, 0x40, R22 ;  /* 0x0000004013167824 */ /* 0x000fe200078e0216 */
[----:B------:R-:W-:Y:S01]  /*0fe0*/  LEA R25, R23, UR6, 0x7 ;  /* 0x0000000617197c11 */ /* 0x000fe2000f8e38ff */
[----:B------:R-:W3:Y:S01]  /*0ff0*/  LDC.64 R26, c[0x0][0x390] ;  /* 0x0000e400ff1a7b82 */ /* 0x000ee20000000a00 */
[----:B------:R-:W-:Y:S01]  /*1000*/  ISETP.GE.U32.AND P5, PT, R3, 0x40, PT ;  /* 0x000000400300780c */ /* 0x000fe20003fa6070 */
[----:B------:R-:W-:Y:S01]  /*1010*/  IMAD.SHL.U32 R18, R19, 0x10, RZ ;  /* 0x0000001013127824 */ /* 0x000fe200078e00ff */
[----:B------:R-:W-:Y:S01]  /*1020*/  SGXT R17, R17, 0x1 ;  /* 0x000000011111781a */ /* 0x000fe20000000200 */
[----:B------:R-:W-:Y:S01]  /*1030*/  IMAD R25, R8, 0x20, R25 ;  /* 0x0000002008197824 */ /* 0x000fe200078e0219 */
[----:B------:R-:W-:Y:S01]  /*1040*/  LOP3.LUT R22, R22, 0x10, R21, 0x78, !PT ;  /* 0x0000001016167812 */ /* 0x000fe200078e7815 */
[----:B------:R-:W4:Y:S01]  /*1050*/  LDCU.64 UR12, c[0x0][0x388] ;  /* 0x00007100ff0c77ac */ /* 0x000f220008000a00 */
[----:B------:R-:W-:Y:S01]  /*1060*/  ISETP.EQ.U32.AND P6, PT, R8, RZ, !P5 ;  /* 0x000000ff0800720c */ /* 0x000fe20006fc2070 */
[----:B------:R-:W5:Y:S01]  /*1070*/  LDC R49, c[0x0][0x3d8] ;  /* 0x0000f600ff317b82 */ /* 0x000f620000000800 */
[----:B------:R-:W-:Y:S01]  /*1080*/  LOP3.LUT R8, R0, 0x20, RZ, 0xc0, !PT ;  /* 0x0000002000087812 */ /* 0x000fe200078ec0ff */
[----:B------:R-:W-:Y:S01]  /*1090*/  IMAD R72, R23, 0x20, R22 ;  /* 0x0000002017487824 */ /* 0x000fe200078e0216 */
[----:B------:R-:W-:Y:S01]  /*10a0*/  LOP3.LUT R20, R17, 0x90, RZ, 0xc0, !PT ;  /* 0x0000009011147812 */ /* 0x000fe200078ec0ff */
[----:B------:R-:W-:Y:S01]  /*10b0*/  IMAD R22, R16, 0x8, R25 ;  /* 0x0000000810167824 */ /* 0x000fe200078e0219 */
[--C-:B------:R-:W-:Y:S01]  /*10c0*/  LOP3.LUT R18, R18, 0x30, R21.reuse, 0x78, !PT ;  /* 0x0000003012127812 */ /* 0x100fe200078e7815 */
[----:B-1----:R-:W-:Y:S01]  /*10d0*/  IMAD R6, R6, UR7, RZ ;  /* 0x0000000706067c24 */ /* 0x002fe2000f8e02ff */
[----:B------:R-:W-:Y:S01]  /*10e0*/  LEA R19, R19, R8, 0x2 ;  /* 0x0000000813137211 */ /* 0x000fe200078e10ff */
[----:B--2---:R-:W-:Y:S01]  /*10f0*/  UIMAD UR4, UR7, UR4, URZ ;  /* 0x00000004070472a4 */ /* 0x004fe2000f8e02ff */
[----:B------:R-:W-:Y:S01]  /*1100*/  SHF.R.U32.HI R17, RZ, 0x1, R8 ;  /* 0x00000001ff117819 */ /* 0x000fe20000011608 */
[----:B------:R-:W-:Y:S01]  /*1110*/  IMAD.SHL.U32 R150, R6, 0x2, RZ ;  /* 0x0000000206967824 */ /* 0x000fe200078e00ff */
[----:B------:R-:W-:Y:S01]  /*1120*/  LOP3.LUT R21, R20, 0x10, R21, 0x78, !PT ;  /* 0x0000001014157812 */ /* 0x000fe200078e7815 */
[----:B------:R-:W-:Y:S01]  /*1130*/  IMAD.U32 R16, R19, 0x80, R18 ;  /* 0x0000008013107824 */ /* 0x000fe200078e0012 */
[----:B------:R-:W-:Y:S01]  /*1140*/  LOP3.LUT R8, R0, 0xf, RZ, 0xc0, !PT ;  /* 0x0000000f00087812 */ /* 0x000fe200078ec0ff */
[----:B0-----:R-:W-:Y:S01]  /*1150*/  IMAD R18, R3, UR8, RZ ;  /* 0x0000000803127c24 */ /* 0x001fe2000f8e02ff */
[----:B------:R-:W-:Y:S01]  /*1160*/  LOP3.LUT R23, R20, R17, RZ, 0x3c, !PT ;  /* 0x0000001114177212 */ /* 0x000fe200078e3cff */
[----:B------:R-:W-:Y:S01]  /*1170*/  IMAD.IADD R17, R21, 0x1, R22 ;  /* 0x0000000115117824 */ /* 0x000fe200078e0216 */
[----:B------:R-:W-:Y:S01]  /*1180*/  SHF.R.U32.HI R21, RZ, 0x4, R0 ;  /* 0x00000004ff157819 */ /* 0x000fe20000011600 */
[----:B------:R-:W-:Y:S01]  /*1190*/  IMAD R20, R8, UR5, RZ ;  /* 0x0000000508147c24 */ /* 0x000fe2000f8e02ff */
[----:B------:R-:W-:Y:S01]  /*11a0*/  USHF.L.U32 UR8, UR4, 0x1, URZ ;  /* 0x0000000104087899 */ /* 0x000fe200080006ff */
[----:B------:R-:W-:Y:S01]  /*11b0*/  IMAD.SHL.U32 R19, R0, 0x20, RZ ;  /* 0x0000002000137824 */ /* 0x000fe200078e00ff */
[----:B------:R-:W-:Y:S01]  /*11c0*/  SGXT.U32 R8, R21, 0x4 ;  /* 0x000000041508781a */ /* 0x000fe20000000000 */
[----:B------:R-:W-:Y:S01]  /*11d0*/  IMAD.SHL.U32 R151, R18, 0x2, RZ ;  /* 0x0000000212977824 */ /* 0x000fe200078e00ff */
[----:B------:R-:W-:Y:S01]  /*11e0*/  UIMAD.WIDE UR4, UR4, 0x2, URZ ;  /* 0x00000002040478a5 */ /* 0x000fe2000f8e02ff */
[----:B------:R-:W-:Y:S01]  /*11f0*/  IMAD.SHL.U32 R21, R20, 0x2, RZ ;  /* 0x0000000214157824 */ /* 0x000fe200078e00ff */
[----:B------:R-:W-:Y:S01]  /*1200*/  LOP3.LUT R22, R19, 0x360, RZ, 0xc0, !PT ;  /* 0x0000036013167812 */ /* 0x000fe200078ec0ff */
[----:B------:R-:W-:Y:S01]  /*1210*/  IMAD.HI R19, R18, 0x2, RZ ;  /* 0x0000000212137827 */ /* 0x000fe200078e02ff */
[----:B----4-:R-:W-:-:S02]  /*1220*/  IADD3 R150, P0, P1, R151, UR12, R150 ;  /* 0x0000000c97967c10 */ /* 0x010fc4000f91e096 */
[----:B------:R-:W-:Y:S02]  /*1230*/  CS2R R116, SRZ ;  /* 0x0000000000747805 */ /* 0x000fe4000001ff00 */
[----:B---3--:R-:W-:Y:S01]  /*1240*/  IADD3 R59, P2, P3, R21, UR8, R26 ;  /* 0x00000008153b7c10 */ /* 0x008fe2000fb5e01a */
[----:B------:R-:W-:Y:S01]  /*1250*/  IMAD.HI R6, R6, 0x2, RZ ;  /* 0x0000000206067827 */ /* 0x000fe200078e02ff */
[----:B------:R-:W-:Y:S02]  /*1260*/  IADD3 R18, PT, PT, R23, UR6, R22 ;  /* 0x0000000617127c10 */ /* 0x000fe4000fffe016 */
[----:B------:R-:W-:Y:S02]  /*1270*/  CS2R R118, SRZ ;  /* 0x0000000000767805 */ /* 0x000fe4000001ff00 */
[----:B------:R-:W-:Y:S01]  /*1280*/  CS2R R88, SRZ ;  /* 0x0000000000587805 */ /* 0x000fe2000001ff00 */
[----:B-----5:R-:W-:Y:S01]  /*1290*/  IMAD R21, R8, R49, RZ ;  /* 0x0000003108157224 */ /* 0x020fe200078e02ff */
[----:B------:R-:W-:Y:S01]  /*12a0*/  IADD3.X R151, PT, PT, R19, UR13, R6, P0, P1 ;  /* 0x0000000d13977c10 */ /* 0x000fe200087e2406 */
[----:B------:R-:W-:Y:S01]  /*12b0*/  IMAD.HI R20, R20, 0x2, RZ ;  /* 0x0000000214147827 */ /* 0x000fe200078e02ff */
[----:B------:R-:W-:-:S02]  /*12c0*/  LEA.HI R6, R0, 0x30, RZ, 0x1c ;  /* 0x0000003000067811 */ /* 0x000fc400078fe0ff */
[----:B------:R-:W-:Y:S02]  /*12d0*/  CS2R R90, SRZ ;  /* 0x00000000005a7805 */ /* 0x000fe4000001ff00 */
[C---:B------:R-:W-:Y:S01]  /*12e0*/  LEA.HI R8, R0.reuse, 0x70, RZ, 0x1c ;  /* 0x0000007000087811 */ /* 0x040fe200078fe0ff */
[C---:B------:R-:W-:Y:S01]  /*12f0*/  IMAD R22, R49.reuse, 0x10, R21 ;  /* 0x0000001031167824 */ /* 0x040fe200078e0215 */
[----:B------:R-:W-:Y:S01]  /*1300*/  LEA.HI R19, R0, 0xb0, RZ, 0x1c ;  /* 0x000000b000137811 */ /* 0x000fe200078fe0ff */
[-C--:B------:R-:W-:Y:S01]  /*1310*/  IMAD R23, R6, R49.reuse, RZ ;  /* 0x0000003106177224 */ /* 0x080fe200078e02ff */
[----:B------:R-:W-:Y:S01]  /*1320*/  IADD3.X R27, PT, PT, R20, UR5, R27, P2, P3 ;  /* 0x00000005141b7c10 */ /* 0x000fe200097e641b */
[-C--:B------:R-:W-:Y:S01]  /*1330*/  IMAD R24, R8, R49.reuse, RZ ;  /* 0x0000003108187224 */ /* 0x080fe200078e02ff */
[----:B------:R-:W-:Y:S01]  /*1340*/  LEA R6, R49, R22, 0x4 ;  /* 0x0000001631067211 */ /* 0x000fe200078e20ff */
[----:B------:R-:W-:Y:S01]  /*1350*/  IMAD R25, R19, R49, RZ ;  /* 0x0000003113197224 */ /* 0x000fe200078e02ff */
[----:B------:R-:W-:Y:S01]  /*1360*/  LEA.HI R20, R0, 0xf0, RZ, 0x1c ;  /* 0x000000f000147811 */ /* 0x000fe200078fe0ff */
[----:B------:R-:W-:Y:S01]  /*1370*/  IMAD R71, R7, 0x14, RZ ;  /* 0x0000001407477824 */ /* 0x000fe200078e02ff */
[-C--:B------:R-:W-:Y:S01]  /*1380*/  LEA R28, P2, R21, R59.reuse, 0x1 ;  /* 0x0000003b151c7211 */ /* 0x080fe200078408ff */
[----:B------:R-:W-:Y:S01]  /*1390*/  IMAD R8, R49, 0x20, R6 ;  /* 0x0000002031087824 */ /* 0x000fe200078e0206 */
[----:B------:R-:W-:Y:S01]  /*13a0*/  LEA R30, P3, R22, R59, 0x1 ;  /* 0x0000003b161e7211 */ /* 0x000fe200078608ff */
[----:B------:R-:W-:Y:S01]  /*13b0*/  IMAD R26, R20, R49, RZ ;  /* 0x00000031141a7224 */ /* 0x000fe200078e02ff */
[----:B------:R-:W-:Y:S01]  /*13c0*/  LEA.HI.X.SX32 R29, R21, R27, 0x1, P2 ;  /* 0x0000001b151d7211 */ /* 0x000fe200010f0eff */
[----:B------:R-:W-:Y:S01]  /*13d0*/  IMAD R19, R49, 0x10, R8 ;  /* 0x0000001031137824 */ /* 0x000fe200078e0208 */
[----:B------:R-:W-:Y:S01]  /*13e0*/  LEA R36, P2, R6, R59, 0x1 ;  /* 0x0000003b06247211 */ /* 0x000fe200078408ff */
[----:B------:R-:W-:Y:S01]  /*13f0*/  IMAD R133, R7, 0x12, RZ ;  /* 0x0000001207857824 */ /* 0x000fe200078e02ff */
[----:B------:R-:W-:Y:S01]  /*1400*/  LEA.HI.X.SX32 R31, R22, R27, 0x1, P3 ;  /* 0x0000001b161f7211 */ /* 0x000fe200018f0eff */
[----:B------:R-:W-:Y:S01]  /*1410*/  IMAD R20, R49, 0x10, R19 ;  /* 0x0000001031147824 */ /* 0x000fe200078e0213 */
[----:B------:R-:W-:Y:S01]  /*1420*/  LEA R38, P3, R8, R59, 0x1 ;  /* 0x0000003b08267211 */ /* 0x000fe200078608ff */
[----:B------:R-:W-:Y:S01]  /*1430*/  IMAD R63, R7, 0xa, RZ ;  /* 0x0000000a073f7824 */ /* 0x000fe200078e02ff */
[-C--:B------:R-:W-:Y:S01]  /*1440*/  LEA.HI.X.SX32 R37, R6, R27.reuse, 0x1, P2 ;  /* 0x0000001b06257211 */ /* 0x080fe200010f0eff */
[----:B------:R-:W-:Y:S01]  /*1450*/  IMAD R21, R49, 0x20, R20 ;  /* 0x0000002031157824 */ /* 0x000fe200078e0214 */
[----:B------:R-:W-:Y:S01]  /*1460*/  LEA.HI.X.SX32 R39, R8, R27, 0x1, P3 ;  /* 0x0000001b08277211 */ /* 0x000fe200018f0eff */
[----:B------:R-:W-:Y:S01]  /*1470*/  IMAD R81, R7, 0x16, RZ ;  /* 0x0000001607517824 */ /* 0x000fe200078e02ff */
[-C--:B------:R-:W-:Y:S01]  /*1480*/  LEA R40, P2, R19, R59.reuse, 0x1 ;  /* 0x0000003b13287211 */ /* 0x080fe200078408ff */
[----:B------:R-:W-:Y:S01]  /*1490*/  IMAD R6, R49, 0x10, R21 ;  /* 0x0000001031067824 */ /* 0x000fe200078e0215 */
[-C--:B------:R-:W-:Y:S01]  /*14a0*/  LEA R42, P3, R20, R59.reuse, 0x1 ;  /* 0x0000003b142a7211 */ /* 0x080fe200078608ff */
[----:B------:R-:W-:Y:S01]  /*14b0*/  IMAD R61, R7, 0x9, RZ ;  /* 0x00000009073d7824 */ /* 0x000fe200078e02ff */
[----:B------:R-:W-:Y:S01]  /*14c0*/  LEA R34, P0, R24, R59, 0x1 ;  /* 0x0000003b18227211 */ /* 0x000fe200078008ff */
[----:B------:R-:W-:Y:S01]  /*14d0*/  IMAD R8, R49, 0x10, R6 ;  /* 0x0000001031087824 */ /* 0x000fe200078e0206 */
[-C--:B------:R-:W-:Y:S01]  /*14e0*/  LEA.HI.X.SX32 R41, R19, R27.reuse, 0x1, P2 ;  /* 0x0000001b13297211 */ /* 0x080fe200010f0eff */
[----:B------:R-:W-:Y:S01]  /*14f0*/  IMAD R73, R7, 0xc, RZ ;  /* 0x0000000c07497824 */ /* 0x000fe200078e02ff */
[----:B------:R-:W-:Y:S01]  /*1500*/  LEA.HI.X.SX32 R43, R20, R27, 0x1, P3 ;  /* 0x0000001b142b7211 */ /* 0x000fe200018f0eff */
[----:B------:R-:W-:Y:S01]  /*1510*/  IMAD R19, R49, 0x20, R8 ;  /* 0x0000002031137824 */ /* 0x000fe200078e0208 */
[----:B------:R-:W-:Y:S01]  /*1520*/  LEA R46, P3, R21, R59, 0x1 ;  /* 0x0000003b152e7211 */ /* 0x000fe200078608ff */
[----:B------:R-:W-:Y:S01]  /*1530*/  IMAD R65, R7, 0xb, RZ ;  /* 0x0000000b07417824 */ /* 0x000fe200078e02ff */
[----:B------:R-:W-:Y:S01]  /*1540*/  LEA.HI.X.SX32 R35, R24, R27, 0x1, P0 ;  /* 0x0000001b18237211 */ /* 0x000fe200000f0eff */
[----:B------:R-:W-:Y:S01]  /*1550*/  IMAD R20, R49, 0x10, R19 ;  /* 0x0000001031147824 */ /* 0x000fe200078e0213 */
[-C--:B------:R-:W-:Y:S01]  /*1560*/  LEA R32, P1, R23, R59.reuse, 0x1 ;  /* 0x0000003b17207211 */ /* 0x080fe200078208ff */
[C---:B------:R-:W-:Y:S01]  /*1570*/  IMAD R83, R7.reuse, 0x18, RZ ;  /* 0x0000001807537824 */ /* 0x040fe200078e02ff */
[----:B------:R-:W-:Y:S01]  /*1580*/  LEA R50, P0, R6, R59, 0x1 ;  /* 0x0000003b06327211 */ /* 0x000fe200078008ff */
[----:B------:R-:W-:Y:S01]  /*1590*/  IMAD R85, R7, 0x1a, RZ ;  /* 0x0000001a07557824 */ /* 0x000fe200078e02ff */
[-C--:B------:R-:W-:Y:S01]  /*15a0*/  LEA.HI.X.SX32 R47, R21, R27.reuse, 0x1, P3 ;  /* 0x0000001b152f7211 */ /* 0x080fe200018f0eff */
[----:B------:R-:W-:Y:S01]  /*15b0*/  IMAD R21, R7, 0x3, RZ ;  /* 0x0000000307157824 */ /* 0x000fe200078e02ff */
[----:B------:R-:W-:Y:S01]  /*15c0*/  LEA.HI.X.SX32 R33, R23, R27, 0x1, P1 ;  /* 0x0000001b17217211 */ /* 0x000fe200008f0eff */
[C---:B------:R-:W-:Y:S01]  /*15d0*/  IMAD R23, R7.reuse, 0x5, RZ ;  /* 0x0000000507177824 */ /* 0x040fe200078e02ff */
[----:B------:R-:W-:Y:S01]  /*15e0*/  LEA R52, P3, R8, R59, 0x1 ;  /* 0x0000003b08347211 */ /* 0x000fe200078608ff */
[C---:B------:R-:W-:Y:S01]  /*15f0*/  IMAD R77, R7.reuse, 0xe, RZ ;  /* 0x0000000e074d7824 */ /* 0x040fe200078e02ff */
[----:B------:R-:W-:Y:S01]  /*1600*/  LEA.HI.X.SX32 R51, R6, R27, 0x1, P0 ;  /* 0x0000001b06337211 */ /* 0x000fe200000f0eff */
[----:B------:R-:W-:Y:S01]  /*1610*/  IMAD R75, R7, 0xd, RZ ;  /* 0x0000000d074b7824 */ /* 0x000fe200078e02ff */
[-C--:B------:R-:W-:Y:S01]  /*1620*/  LEA R44, P1, R25, R59.reuse, 0x1 ;  /* 0x0000003b192c7211 */ /* 0x080fe200078208ff */
[----:B------:R-:W-:Y:S01]  /*1630*/  IMAD R87, R7, 0x1c, RZ ;  /* 0x0000001c07577824 */ /* 0x000fe200078e02ff */
[----:B------:R-:W-:Y:S01]  /*1640*/  LEA R6, R49, R20, 0x4 ;  /* 0x0000001431067211 */ /* 0x000fe200078e20ff */
[C---:B------:R-:W-:Y:S01]  /*1650*/  IMAD R67, R7.reuse, 0x7, RZ ;  /* 0x0000000707437824 */ /* 0x040fe200078e02ff */
[----:B------:R-:W-:Y:S01]  /*1660*/  LEA R48, P2, R26, R59, 0x1 ;  /* 0x0000003b1a307211 */ /* 0x000fe200078408ff */
[C---:B------:R-:W-:Y:S01]  /*1670*/  IMAD R111, R7.reuse, 0x1e, RZ ;  /* 0x0000001e076f7824 */ /* 0x040fe200078e02ff */
[-C--:B------:R-:W-:Y:S01]  /*1680*/  LEA.HI.X.SX32 R53, R8, R27.reuse, 0x1, P3 ;  /* 0x0000001b08357211 */ /* 0x080fe200018f0eff */
[----:B------:R-:W-:Y:S01]  /*1690*/  IMAD.SHL.U32 R69, R7, 0x8, RZ ;  /* 0x0000000807457824 */ /* 0x000fe200078e00ff */
[----:B------:R-:W-:Y:S01]  /*16a0*/  LEA.HI.X.SX32 R45, R25, R27, 0x1, P1 ;  /* 0x0000001b192d7211 */ /* 0x000fe200008f0eff */
[----:B------:R-:W-:Y:S01]  /*16b0*/  IMAD R25, R7, 0x6, RZ ;  /* 0x0000000607197824 */ /* 0x000fe200078e02ff */
[-C--:B------:R-:W-:Y:S01]  /*16c0*/  LEA R54, P0, R19, R59.reuse, 0x1 ;  /* 0x0000003b13367211 */ /* 0x080fe200078008ff */
[----:B------:R-:W-:Y:S01]  /*16d0*/  IMAD R79, R7, 0xf, RZ ;  /* 0x0000000f074f7824 */ /* 0x000fe200078e02ff */
[-C--:B------:R-:W-:Y:S01]  /*16e0*/  LEA R58, P3, R6, R59.reuse, 0x1 ;  /* 0x0000003b063a7211 */ /* 0x080fe200078608ff */
[----:B------:R-:W-:Y:S01]  /*16f0*/  IMAD.MOV.U32 R22, RZ, RZ, RZ ;  /* 0x000000ffff167224 */ /* 0x000fe200078e00ff */
[----:B------:R-:W-:Y:S01]  /*1700*/  LEA R56, P1, R20, R59, 0x1 ;  /* 0x0000003b14387211 */ /* 0x000fe200078208ff */
[----:B------:R-:W-:Y:S01]  /*1710*/  IMAD.MOV.U32 R24, RZ, RZ, -0x800000 ;  /* 0xff800000ff187424 */ /* 0x000fe200078e00ff */
[-C--:B------:R-:W-:Y:S01]  /*1720*/  LEA.HI.X.SX32 R49, R26, R27.reuse, 0x1, P2 ;  /* 0x0000001b1a317211 */ /* 0x080fe200010f0eff */
[----:B------:R-:W-:Y:S01]  /*1730*/  IMAD.MOV.U32 R8, RZ, RZ, -0x800000 ;  /* 0xff800000ff087424 */ /* 0x000fe200078e00ff */
[-C--:B------:R-:W-:Y:S01]  /*1740*/  LEA.HI.X.SX32 R55, R19, R27.reuse, 0x1, P0 ;  /* 0x0000001b13377211 */ /* 0x080fe200000f0eff */
[----:B------:R-:W-:Y:S01]  /*1750*/  IMAD.SHL.U32 R19, R7, 0x2, RZ ;  /* 0x0000000207137824 */ /* 0x000fe200078e00ff */
[-C--:B------:R-:W-:Y:S01]  /*1760*/  LEA.HI.X.SX32 R59, R6, R27.reuse, 0x1, P3 ;  /* 0x0000001b063b7211 */ /* 0x080fe200018f0eff */
[----:B------:R-:W-:Y:S01]  /*1770*/  IMAD.MOV.U32 R154, RZ, RZ, 0x3f800000 ;  /* 0x3f800000ff9a7424 */ /* 0x000fe200078e00ff */
[-C--:B------:R-:W-:Y:S01]  /*1780*/  IADD3 R70, P2, PT, R71, R150.reuse, RZ ;  /* 0x0000009647467210 */ /* 0x080fe20007f5e0ff */
[----:B------:R-:W-:Y:S01]  /*1790*/  IMAD.MOV.U32 R155, RZ, RZ, 0x3f800000 ;  /* 0x3f800000ff9b7424 */ /* 0x000fe200078e00ff */
[----:B------:R-:W-:Y:S01]  /*17a0*/  LEA.HI.X.SX32 R57, R20, R27, 0x1, P1 ;  /* 0x0000001b14397211 */ /* 0x000fe200008f0eff */
[----:B------:R-:W-:Y:S01]  /*17b0*/  IMAD.SHL.U32 R27, R7, 0x4, RZ ;  /* 0x00000004071b7824 */ /* 0x000fe200078e00ff */
[-C--:B------:R-:W-:Y:S01]  /*17c0*/  IADD3 R132, P0, PT, R133, R150.reuse, RZ ;  /* 0x0000009685847210 */ /* 0x080fe20007f1e0ff */
[----:B------:R-:W-:Y:S01]  /*17d0*/  IMAD.MOV.U32 R152, RZ, RZ, 0x3f800000 ;  /* 0x3f800000ff987424 */ /* 0x000fe200078e00ff */
[-C--:B------:R-:W-:Y:S01]  /*17e0*/  IADD3 R140, P3, PT, R63, R150.reuse, RZ ;  /* 0x000000963f8c7210 */ /* 0x080fe20007f7e0ff */
[----:B------:R-:W-:Y:S01]  /*17f0*/  IMAD.MOV.U32 R153, RZ, RZ, 0x3f800000 ;  /* 0x3f800000ff997424 */ /* 0x000fe200078e00ff */
[----:B------:R-:W-:-:S02]  /*1800*/  IADD3 R60, P1, PT, R81, R150, RZ ;  /* 0x00000096513c7210 */ /* 0x000fc40007f3e0ff */
[----:B------:R-:W-:Y:S02]  /*1810*/  CS2R R92, SRZ ;  /* 0x00000000005c7805 */ /* 0x000fe4000001ff00 */
[-C--:B------:R-:W-:Y:S02]  /*1820*/  LEA.HI.X.SX32 R71, R63, R151.reuse, 0x1, P2 ;  /* 0x000000973f477211 */ /* 0x080fe400010f0eff */
[----:B------:R-:W-:Y:S02]  /*1830*/  CS2R R94, SRZ ;  /* 0x00000000005e7805 */ /* 0x000fe4000001ff00 */
[-C--:B------:R-:W-:Y:S02]  /*1840*/  LEA.HI.X.SX32 R133, R61, R151.reuse, 0x1, P0 ;  /* 0x000000973d857211 */ /* 0x080fe400000f0eff */
[----:B------:R-:W-:Y:S02]  /*1850*/  CS2R R112, SRZ ;  /* 0x0000000000707805 */ /* 0x000fe4000001ff00 */
[----:B------:R-:W-:-:S02]  /*1860*/  LEA.HI.X.SX32 R141, R23, R151, 0x1, P3 ;  /* 0x00000097178d7211 */ /* 0x000fc400018f0eff */
[----:B------:R-:W-:Y:S02]  /*1870*/  CS2R R114, SRZ ;  /* 0x0000000000727805 */ /* 0x000fe4000001ff00 */
[-C--:B------:R-:W-:Y:S02]  /*1880*/  IADD3 R138, P2, PT, R73, R150.reuse, RZ ;  /* 0x00000096498a7210 */ /* 0x080fe40007f5e0ff */
[----:B------:R-:W-:Y:S02]  /*1890*/  CS2R R96, SRZ ;  /* 0x0000000000607805 */ /* 0x000fe4000001ff00 */
[----:B------:R-:W-:Y:S02]  /*18a0*/  IADD3 R144, P3, PT, R25, R150, RZ ;  /* 0x0000009619907210 */ /* 0x000fe40007f7e0ff */
[----:B------:R-:W-:Y:S02]  /*18b0*/  CS2R R98, SRZ ;  /* 0x0000000000627805 */ /* 0x000fe4000001ff00 */
[----:B------:R-:W-:-:S02]  /*18c0*/  LEA.HI.X.SX32 R61, R65, R151, 0x1, P1 ;  /* 0x00000097413d7211 */ /* 0x000fc400008f0eff */
[----:B------:R-:W-:Y:S02]  /*18d0*/  CS2R R100, SRZ ;  /* 0x0000000000647805 */ /* 0x000fe4000001ff00 */
[-C--:B------:R-:W-:Y:S02]  /*18e0*/  IADD3 R62, P0, PT, R83, R150.reuse, RZ ;  /* 0x00000096533e7210 */ /* 0x080fe40007f1e0ff */
[----:B------:R-:W-:Y:S02]  /*18f0*/  CS2R R102, SRZ ;  /* 0x0000000000667805 */ /* 0x000fe4000001ff00 */
[-C--:B------:R-:W-:Y:S02]  /*1900*/  IADD3 R64, P1, PT, R85, R150.reuse, RZ ;  /* 0x0000009655407210 */ /* 0x080fe40007f3e0ff */
[----:B------:R-:W-:Y:S02]  /*1910*/  CS2R R104, SRZ ;  /* 0x0000000000687805 */ /* 0x000fe4000001ff00 */
[-C--:B------:R-:W-:Y:S01]  /*1920*/  LEA.HI.X.SX32 R139, R25, R151.reuse, 0x1, P2 ;  /* 0x00000097198b7211 */ /* 0x080fe200010f0eff */
[----:B------:R-:W-:Y:S01]  /*1930*/  IMAD.MOV.U32 R25, RZ, RZ, -0x800000 ;  /* 0xff800000ff197424 */ /* 0x000fe200078e00ff */
[----:B------:R-:W-:Y:S01]  /*1940*/  LEA.HI.X.SX32 R145, R21, R151, 0x1, P3 ;  /* 0x0000009715917211 */ /* 0x000fe200018f0eff */
[----:B------:R-:W-:Y:S01]  /*1950*/  IMAD.MOV.U32 R21, RZ, RZ, RZ ;  /* 0x000000ffff157224 */ /* 0x000fe200078e00ff */
[----:B------:R-:W-:-:S02]  /*1960*/  IADD3 R136, P2, PT, R77, R150, RZ ;  /* 0x000000964d887210 */ /* 0x000fc40007f5e0ff */
[----:B------:R-:W-:Y:S02]  /*1970*/  CS2R R106, SRZ ;  /* 0x00000000006a7805 */ /* 0x000fe4000001ff00 */
[-C--:B------:R-:W-:Y:S02]  /*1980*/  IADD3 R66, P3, PT, R87, R150.reuse, RZ ;  /* 0x0000009657427210 */ /* 0x080fe40007f7e0ff */
[----:B------:R-:W-:Y:S02]  /*1990*/  CS2R R108, SRZ ;  /* 0x00000000006c7805 */ /* 0x000fe4000001ff00 */
[-C--:B------:R-:W-:Y:S01]  /*19a0*/  LEA.HI.X.SX32 R63, R73, R151.reuse, 0x1, P0 ;  /* 0x00000097493f7211 */ /* 0x080fe200000f0eff */
[----:B------:R-:W0:Y:S01]  /*19b0*/  LDCU UR9, c[0x0][0x3a8] ;  /* 0x00007500ff0977ac */ /* 0x000e220008000800 */
[-C--:B------:R-:W-:Y:S02]  /*19c0*/  LEA.HI.X.SX32 R65, R75, R151.reuse, 0x1, P1 ;  /* 0x000000974b417211 */ /* 0x080fe400008f0eff */
[-C--:B------:R-:W-:Y:S01]  /*19d0*/  IADD3 R148, P0, PT, R19, R150.reuse, RZ ;  /* 0x0000009613947210 */ /* 0x080fe20007f1e0ff */
[----:B------:R-:W-:Y:S01]  /*19e0*/  UMOV UR4, URZ ;  /* 0x000000ff00047c82 */ /* 0x000fe20008000000 */
[----:B------:R-:W-:Y:S01]  /*19f0*/  LEA R146, P1, R7, R150, 0x2 ;  /* 0x0000009607927211 */ /* 0x000fe200078210ff */
[----:B------:R-:W-:Y:S01]  /*1a00*/  UMOV UR5, URZ ;  /* 0x000000ff00057c82 */ /* 0x000fe20008000000 */
[----:B------:R-:W-:-:S02]  /*1a10*/  LEA.HI.X.SX32 R137, R67, R151, 0x1, P2 ;  /* 0x0000009743897211 */ /* 0x000fc400010f0eff */
[-C--:B------:R-:W-:Y:S02]  /*1a20*/  LEA.HI.X.SX32 R67, R77, R151.reuse, 0x1, P3 ;  /* 0x000000974d437211 */ /* 0x080fe400018f0eff */
[CC--:B------:R-:W-:Y:S02]  /*1a30*/  LEA R134, P3, R7.reuse, R150.reuse, 0x4 ;  /* 0x0000009607867211 */ /* 0x0c0fe400078620ff */
[-C--:B------:R-:W-:Y:S02]  /*1a40*/  LEA.HI.X.SX32 R149, R7, R151.reuse, 0x1, P0 ;  /* 0x0000009707957211 */ /* 0x080fe400000f0eff */
[----:B------:R-:W-:Y:S02]  /*1a50*/  LEA.HI.X.SX32 R147, R19, R151, 0x1, P1 ;  /* 0x0000009713937211 */ /* 0x000fe400008f0eff */
[----:B------:R-:W-:Y:S02]  /*1a60*/  LEA R142, P2, R7, R150, 0x3 ;  /* 0x00000096078e7211 */ /* 0x000fe400078418ff */
[----:B------:R-:W-:-:S02]  /*1a70*/  LOP3.LUT P0, RZ, R0, 0x1, RZ, 0xc0, !PT ;  /* 0x0000000100ff7812 */ /* 0x000fc4000780c0ff */
[----:B------:R-:W-:Y:S02]  /*1a80*/  IADD3 R68, P1, PT, R111, R150, RZ ;  /* 0x000000966f447210 */ /* 0x000fe40007f3e0ff */
[----:B------:R-:W-:Y:S02]  /*1a90*/  CS2R R110, SRZ ;  /* 0x00000000006e7805 */ /* 0x000fe4000001ff00 */
[----:B------:R-:W-:Y:S02]  /*1aa0*/  LEA.HI.X.SX32 R135, R69, R151, 0x1, P3 ;  /* 0x0000009745877211 */ /* 0x000fe400018f0eff */
[----:B------:R-:W-:Y:S02]  /*1ab0*/  MOV R7, 0xff800000 ;  /* 0xff80000000077802 */ /* 0x000fe40000000f00 */
[----:B------:R-:W-:Y:S02]  /*1ac0*/  ISETP.LT.U32.AND P0, PT, R3, 0x40, !P0 ;  /* 0x000000400300780c */ /* 0x000fe40004701070 */
[----:B------:R-:W-:-:S02]  /*1ad0*/  LOP3.LUT R23, R72, 0x20, RZ, 0x3c, !PT ;  /* 0x0000002048177812 */ /* 0x000fc400078e3cff */
[----:B------:R-:W-:Y:S02]  /*1ae0*/  LOP3.LUT R20, R16, 0x40, RZ, 0x3c, !PT ;  /* 0x0000004010147812 */ /* 0x000fe400078e3cff */
[-C--:B------:R-:W-:Y:S02]  /*1af0*/  LEA.HI.X.SX32 R143, R27, R151.reuse, 0x1, P2 ;  /* 0x000000971b8f7211 */ /* 0x080fe400010f0eff */
[----:B0-----:R-:W-:-:S07]  /*1b00*/  LEA.HI.X.SX32 R69, R79, R151, 0x1, P1 ;  /* 0x000000974f457211 */ /* 0x001fce00008f0eff */
.L_x_1:
[----:B------:R-:W-:-:S04]  /*1b10*/  IMAD.WIDE R26, R21, 0x2, R150 ;  /* 0x00000002151a7825 */ /* 0x000fc800078e0296 */
[C---:B------:R-:W-:Y:S01]  /*1b20*/  IMAD.WIDE R74, R21.reuse, 0x2, R146 ;  /* 0x00000002154a7825 */ /* 0x040fe200078e0292 */
[----:B------:R-:W2:Y:S03]  /*1b30*/  LDG.E.U16 R124, desc[UR10][R26.64] ;  /* 0x0000000a1a7c7981 */ /* 0x000ea6000c1e1500 */
[C---:B------:R-:W-:Y:S01]  /*1b40*/  IMAD.WIDE R76, R21.reuse, 0x2, R144 ;  /* 0x00000002154c7825 */ /* 0x040fe200078e0290 */
[----:B------:R0:W3:Y:S03]  /*1b50*/  LDG.E.U16 R126, desc[UR10][R74.64] ;  /* 0x0000000a4a7e7981 */ /* 0x0000e6000c1e1500 */
[C---:B------:R-:W-:Y:S01]  /*1b60*/  IMAD.WIDE R82, R21.reuse, 0x2, R134 ;  /* 0x0000000215527825 */ /* 0x040fe200078e0286 */
[----:B------:R1:W4:Y:S03]  /*1b70*/  LDG.E.U16 R127, desc[UR10][R76.64] ;  /* 0x0000000a4c7f7981 */ /* 0x000326000c1e1500 */
[----:B------:R-:W-:-:S02]  /*1b80*/  IMAD.WIDE R84, R21, 0x2, R132 ;  /* 0x0000000215547825 */ /* 0x000fc400078e0284 */
[----:B------:R-:W5:Y:S02]  /*1b90*/  LDG.E.U16 R82, desc[UR10][R82.64] ;  /* 0x0000000a52527981 */ /* 0x000f64000c1e1500 */
[C---:B------:R-:W-:Y:S02]  /*1ba0*/  IMAD.WIDE R72, R21.reuse, 0x2, R148 ;  /* 0x0000000215487825 */ /* 0x040fe400078e0294 */
[----:B------:R-:W3:Y:S02]  /*1bb0*/  LDG.E.U16 R84, desc[UR10][R84.64] ;  /* 0x0000000a54547981 */ /* 0x000ee4000c1e1500 */
[C---:B------:R-:W-:Y:S02]  /*1bc0*/  IMAD.WIDE R78, R21.reuse, 0x2, R142 ;  /* 0x00000002154e7825 */ /* 0x040fe400078e028e */
[----:B------:R0:W4:Y:S02]  /*1bd0*/  LDG.E.U16 R125, desc[UR10][R72.64] ;  /* 0x0000000a487d7981 */ /* 0x000124000c1e1500 */
[----:B------:R-:W-:-:S02]  /*1be0*/  IMAD.WIDE R86, R21, 0x2, R70 ;  /* 0x0000000215567825 */ /* 0x000fc400078e0246 */
[----:B------:R0:W4:Y:S02]  /*1bf0*/  LDG.E.U16 R128, desc[UR10][R78.64] ;  /* 0x0000000a4e807981 */ /* 0x000124000c1e1500 */
[C---:B------:R-:W-:Y:S02]  /*1c00*/  IMAD.WIDE R120, R21.reuse, 0x2, R60 ;  /* 0x0000000215787825 */ /* 0x040fe400078e023c */
[----:B------:R-:W4:Y:S02]  /*1c10*/  LDG.E.U16 R86, desc[UR10][R86.64] ;  /* 0x0000000a56567981 */ /* 0x000f24000c1e1500 */
[C---:B------:R-:W-:Y:S02]  /*1c20*/  IMAD.WIDE R122, R21.reuse, 0x2, R62 ;  /* 0x00000002157a7825 */ /* 0x040fe400078e023e */
[----:B------:R-:W4:Y:S02]  /*1c30*/  LDG.E.U16 R120, desc[UR10][R120.64] ;  /* 0x0000000a78787981 */ /* 0x000f24000c1e1500 */
[----:B------:R-:W-:-:S02]  /*1c40*/  IMAD.WIDE R80, R21, 0x2, R140 ;  /* 0x0000000215507825 */ /* 0x000fc400078e028c */
[----:B------:R-:W4:Y:S02]  /*1c50*/  LDG.E.U16 R122, desc[UR10][R122.64] ;  /* 0x0000000a7a7a7981 */ /* 0x000f24000c1e1500 */
[C---:B0-----:R-:W-:Y:S02]  /*1c60*/  IMAD.WIDE R74, R21.reuse, 0x2, R64 ;  /* 0x00000002154a7825 */ /* 0x041fe400078e0240 */
[----:B------:R0:W4:Y:S02]  /*1c70*/  LDG.E.U16 R80, desc[UR10][R80.64] ;  /* 0x0000000a50507981 */ /* 0x000124000c1e1500 */
[C---:B------:R-:W-:Y:S02]  /*1c80*/  IMAD.WIDE R26, R21.reuse, 0x2, R138 ;  /* 0x00000002151a7825 */ /* 0x040fe400078e028a */
[----:B------:R0:W4:Y:S02]  /*1c90*/  LDG.E.U16 R157, desc[UR10][R74.64] ;  /* 0x0000000a4a9d7981 */ /* 0x000124000c1e1500 */
[----:B-1----:R-:W-:-:S02]  /*1ca0*/  IMAD.WIDE R76, R21, 0x2, R66 ;  /* 0x00000002154c7825 */ /* 0x002fc400078e0242 */
[----:B------:R-:W4:Y:S02]  /*1cb0*/  LDG.E.U16 R27, desc[UR10][R26.64] ;  /* 0x0000000a1a1b7981 */ /* 0x000f24000c1e1500 */
[C---:B------:R-:W-:Y:S02]  /*1cc0*/  IMAD.WIDE R72, R21.reuse, 0x2, R136 ;  /* 0x0000000215487825 */ /* 0x040fe400078e0288 */
[----:B------:R-:W4:Y:S02]  /*1cd0*/  LDG.E.U16 R76, desc[UR10][R76.64] ;  /* 0x0000000a4c4c7981 */ /* 0x000f24000c1e1500 */
[----:B------:R-:W-:Y:S02]  /*1ce0*/  IMAD.WIDE R78, R21, 0x2, R68 ;  /* 0x00000002154e7825 */ /* 0x000fe400078e0244 */
[----:B------:R1:W4:Y:S04]  /*1cf0*/  LDG.E.U16 R156, desc[UR10][R72.64] ;  /* 0x0000000a489c7981 */ /* 0x000328000c1e1500 */
[----:B------:R1:W4:Y:S01]  /*1d00*/  LDG.E.U16 R158, desc[UR10][R78.64] ;  /* 0x0000000a4e9e7981 */ /* 0x000322000c1e1500 */
[----:B0-----:R-:W-:-:S05]  /*1d10*/  IMAD.SHL.U32 R81, R0, 0x8, RZ ;  /* 0x0000000800517824 */ /* 0x001fca00078e00ff */
[----:B------:R-:W-:Y:S01]  /*1d20*/  LOP3.LUT R130, R81, 0x30, RZ, 0xc0, !PT ;  /* 0x0000003051827812 */ /* 0x000fe200078ec0ff */
[----:B------:R-:W-:Y:S01]  /*1d30*/  IMAD.SHL.U32 R81, R3, 0x2, RZ ;  /* 0x0000000203517824 */ /* 0x000fe200078e00ff */
[----:B------:R-:W-:Y:S04]  /*1d40*/  BAR.SYNC.DEFER_BLOCKING 0x0 ;  /* 0x0000000000007b1d */ /* 0x000fe80000010000 */
[C---:B------:R-:W-:Y:S02]  /*1d50*/  LOP3.LUT R74, R81.reuse, 0x10, RZ, 0x3c, !PT ;  /* 0x00000010514a7812 */ /* 0x040fe400078e3cff */
[C---:B-1----:R-:W-:Y:S02]  /*1d60*/  LOP3.LUT R73, R81.reuse, 0x20, RZ, 0x3c, !PT ;  /* 0x0000002051497812 */ /* 0x042fe400078e3cff */
[----:B------:R-:W-:-:S02]  /*1d70*/  LOP3.LUT R72, R81, 0x30, RZ, 0x3c, !PT ;  /* 0x0000003051487812 */ /* 0x000fc400078e3cff */
[C---:B------:R-:W-:Y:S02]  /*1d80*/  LOP3.LUT R77, R81.reuse, 0x40, RZ, 0x3c, !PT ;  /* 0x00000040514d7812 */ /* 0x040fe400078e3cff */
[C---:B------:R-:W-:Y:S02]  /*1d90*/  LOP3.LUT R78, R81.reuse, 0x50, RZ, 0x3c, !PT ;  /* 0x00000050514e7812 */ /* 0x040fe400078e3cff */
[C---:B------:R-:W-:Y:S02]  /*1da0*/  LOP3.LUT R79, R81.reuse, 0x60, RZ, 0x3c, !PT ;  /* 0x00000060514f7812 */ /* 0x040fe400078e3cff */
[----:B------:R-:W-:Y:S02]  /*1db0*/  LOP3.LUT R159, R81, 0x70, RZ, 0x3c, !PT ;  /* 0x00000070519f7812 */ /* 0x000fe400078e3cff */
[----:B------:R-:W-:-:S05]  /*1dc0*/  LOP3.LUT R83, R0, 0x7, RZ, 0xc0, !PT ;  /* 0x0000000700537812 */ /* 0x000fca00078ec0ff */
[----:B------:R-:W-:Y:S02]  /*1dd0*/  IMAD R130, R83, 0x40, R130 ;  /* 0x0000004053827824 */ /* 0x000fe400078e0282 */
[C---:B------:R-:W-:Y:S01]  /*1de0*/  IMAD.SHL.U32 R83, R0.reuse, 0x2, RZ ;  /* 0x0000000200537824 */ /* 0x040fe200078e00ff */
[----:B------:R-:W-:-:S04]  /*1df0*/  LOP3.LUT R26, R0, 0x10, RZ, 0xc0, !PT ;  /* 0x00000010001a7812 */ /* 0x000fc800078ec0ff */
[----:B------:R-:W-:-:S04]  /*1e00*/  LOP3.LUT R83, R130, 0x10, R83, 0x78, !PT ;  /* 0x0000001082537812 */ /* 0x000fc800078e7853 */
[----:B------:R-:W-:Y:S01]  /*1e10*/  LEA R26, R26, R83, 0x5 ;  /* 0x000000531a1a7211 */ /* 0x000fe200078e28ff */
[----:B--2---:R-:W-:Y:S04]  /*1e20*/  STS.U16 [R81+UR6+0x4000], R124 ;  /* 0x0040007c51007988 */ /* 0x004fe80008000406 */
[----:B-----5:R-:W-:Y:S04]  /*1e30*/  STS.U16 [R81+UR6+0x5000], R82 ;  /* 0x0050005251007988 */ /* 0x020fe80008000406 */
[----:B---3--:R-:W-:Y:S04]  /*1e40*/  STS.U16 [R74+UR6+0x5200], R84 ;  /* 0x005200544a007988 */ /* 0x008fe80008000406 */
        /* <DEDUP_REMOVED lines=12> */
[----:B------:R-:W-:Y:S01]  /*1f10*/  STS.U16 [R159+UR6+0x5e00], R158 ;  /* 0x005e009e9f007988 */ /* 0x000fe20008000406 */
[----:B------:R-:W-:Y:S06]  /*1f20*/  BAR.SYNC.DEFER_BLOCKING 0x0 ;  /* 0x0000000000007b1d */ /* 0x000fec0000010000 */
[----:B------:R-:W-:Y:S04]  /*1f30*/  LDSM.16.MT88.4 R128, [R26+UR6] ;  /* 0x000000061a80783b */ /* 0x000fe80008004200 */
[----:B------:R-:W0:Y:S04]  /*1f40*/  LDSM.16.M88.4 R72, [R16+UR6+0x4000] ;  /* 0x004000061048783b */ /* 0x000e280008000200 */
[----:B------:R-:W1:Y:S04]  /*1f50*/  LDSM.16.MT88.4 R84, [R23+UR6] ;  /* 0x000000061754783b */ /* 0x000e680008004200 */
[----:B------:R-:W2:Y:S04]  /*1f60*/  LDSM.16.MT88.4 R120, [R26+UR6+0x400] ;  /* 0x000400061a78783b */ /* 0x000ea80008004200 */
[----:B------:R-:W3:Y:S04]  /*1f70*/  LDSM.16.MT88.4 R80, [R23+UR6+0x400] ;  /* 0x000400061750783b */ /* 0x000ee80008004200 */
[----:B------:R-:W-:Y:S04]  /*1f80*/  LDSM.16.MT88.4 R76, [R26+UR6+0x800] ;  /* 0x000800061a4c783b */ /* 0x000fe80008004200 */
[----:B------:R-:W4:Y:S01]  /*1f90*/  LDSM.16.M88.4 R124, [R20+UR6+0x4000] ;  /* 0x00400006147c783b */ /* 0x000f220008000200 */
[-C--:B0-----:R-:W-:Y:S08]  /*1fa0*/  HMMA.16816.F32.BF16 R128, R128, R72.reuse, RZ ;  /* 0x000000488080723c */ /* 0x081ff000000418ff */
[----:B-1----:R-:W-:-:S12]  /*1fb0*/  HMMA.16816.F32.BF16 R84, R84, R72, RZ ;  /* 0x000000485454723c */ /* 0x002fd800000418ff */
[-C--:B--2---:R-:W-:Y:S01]  /*1fc0*/  HMMA.16816.F32.BF16 R120, R120, R74.reuse, R128 ;  /* 0x0000004a7878723c */ /* 0x084fe20000041880 */
[----:B------:R-:W-:Y:S07]  /*1fd0*/  LDSM.16.MT88.4 R128, [R26+UR6+0x1000] ;  /* 0x001000061a80783b */ /* 0x000fee0008004200 */
[----:B---3--:R-:W-:Y:S01]  /*1fe0*/  HMMA.16816.F32.BF16 R80, R80, R74, R84 ;  /* 0x0000004a5050723c */ /* 0x008fe20000041854 */
[----:B------:R-:W0:Y:S04]  /*1ff0*/  LDSM.16.MT88.4 R72, [R23+UR6+0x800] ;  /* 0x000800061748783b */ /* 0x000e280008004200 */
[----:B------:R-:W1:Y:S07]  /*2000*/  LDSM.16.MT88.4 R84, [R26+UR6+0xc00] ;  /* 0x000c00061a54783b */ /* 0x000e6e0008004200 */
[-C--:B----4-:R-:W-:Y:S01]  /*2010*/  HMMA.16816.F32.BF16 R120, R76, R124.reuse, R120 ;  /* 0x0000007c4c78723c */ /* 0x090fe20000041878 */
[----:B------:R-:W2:Y:S07]  /*2020*/  LDSM.16.MT88.4 R76, [R23+UR6+0xc00] ;  /* 0x000c0006174c783b */ /* 0x000eae0008004200 */
[----:B0-----:R-:W-:Y:S01]  /*2030*/  HMMA.16816.F32.BF16 R80, R72, R124, R80 ;  /* 0x0000007c4850723c */ /* 0x001fe20000041850 */
[----:B------:R-:W0:Y:S11]  /*2040*/  LDSM.16.M88.4 R72, [R16+UR6+0x4080] ;  /* 0x004080061048783b */ /* 0x000e360008000200 */
[-C--:B-1----:R-:W-:Y:S01]  /*2050*/  HMMA.16816.F32.BF16 R84, R84, R126.reuse, R120 ;  /* 0x0000007e5454723c */ /* 0x082fe20000041878 */
[----:B------:R-:W1:Y:S07]  /*2060*/  LDSM.16.MT88.4 R120, [R23+UR6+0x1000] ;  /* 0x001000061778783b */ /* 0x000e6e0008004200 */
[----:B--2---:R-:W-:Y:S01]  /*2070*/  HMMA.16816.F32.BF16 R124, R76, R126, R80 ;  /* 0x0000007e4c7c723c */ /* 0x004fe20000041850 */
[----:B------:R-:W2:Y:S04]  /*2080*/  LDSM.16.MT88.4 R76, [R26+UR6+0x1400] ;  /* 0x001400061a4c783b */ /* 0x000ea80008004200 */
[----:B------:R-:W3:Y:S07]  /*2090*/  LDSM.16.MT88.4 R80, [R23+UR6+0x1400] ;  /* 0x001400061750783b */ /* 0x000eee0008004200 */
[-C--:B0-----:R-:W-:Y:S01]  /*20a0*/  HMMA.16816.F32.BF16 R84, R128, R72.reuse, R84 ;  /* 0x000000488054723c */ /* 0x081fe20000041854 */
[----:B------:R-:W-:Y:S07]  /*20b0*/  LDSM.16.M88.4 R128, [R20+UR6+0x4080] ;  /* 0x004080061480783b */ /* 0x000fee0008000200 */
[----:B-1----:R-:W-:Y:S01]  /*20c0*/  HMMA.16816.F32.BF16 R124, R120, R72, R124 ;  /* 0x00000048787c723c */ /* 0x002fe2000004187c */
[----:B------:R-:W0:Y:S11]  /*20d0*/  LDSM.16.MT88.4 R120, [R26+UR6+0x1800] ;  /* 0x001800061a78783b */ /* 0x000e360008004200 */
[-C--:B--2---:R-:W-:Y:S01]  /*20e0*/  HMMA.16816.F32.BF16 R76, R76, R74.reuse, R84 ;  /* 0x0000004a4c4c723c */ /* 0x084fe20000041854 */
[----:B------:R-:W-:Y:S07]  /*20f0*/  LDSM.16.MT88.4 R84, [R23+UR6+0x2000] ;  /* 0x002000061754783b */ /* 0x000fee0008004200 */
[----:B---3--:R-:W-:Y:S01]  /*2100*/  HMMA.16816.F32.BF16 R124, R80, R74, R124 ;  /* 0x0000004a507c723c */ /* 0x008fe2000004187c */
[----:B------:R-:W1:Y:S04]  /*2110*/  LDSM.16.MT88.4 R80, [R23+UR6+0x1800] ;  /* 0x001800061750783b */ /* 0x000e680008004200 */
[----:B------:R-:W2:Y:S07]  /*2120*/  LDSM.16.MT88.4 R72, [R26+UR6+0x1c00] ;  /* 0x001c00061a48783b */ /* 0x000eae0008004200 */
[-C--:B0-----:R-:W-:Y:S01]  /*2130*/  HMMA.16816.F32.BF16 R76, R120, R128.reuse, R76 ;  /* 0x00000080784c723c */ /* 0x081fe2000004184c */
[----:B------:R-:W0:Y:S07]  /*2140*/  LDSM.16.MT88.4 R120, [R23+UR6+0x1c00] ;  /* 0x001c00061778783b */ /* 0x000e2e0008004200 */
[----:B-1----:R-:W-:Y:S01]  /*2150*/  HMMA.16816.F32.BF16 R124, R80, R128, R124 ;  /* 0x00000080507c723c */ /* 0x002fe2000004187c */
[----:B------:R-:W1:Y:S11]  /*2160*/  LDSM.16.M88.4 R80, [R16+UR6+0x4100] ;  /* 0x004100061050783b */ /* 0x000e760008000200 */
[-C--:B--2---:R-:W-:Y:S01]  /*2170*/  HMMA.16816.F32.BF16 R72, R72, R130.reuse, R76 ;  /* 0x000000824848723c */ /* 0x084fe2000004184c */
[----:B------:R-:W2:Y:S07]  /*2180*/  LDSM.16.MT88.4 R76, [R26+UR6+0x2000] ;  /* 0x002000061a4c783b */ /* 0x000eae0008004200 */
[----:B0-----:R-:W-:Y:S01]  /*2190*/  HMMA.16816.F32.BF16 R128, R120, R130, R124 ;  /* 0x000000827880723c */ /* 0x001fe2000004187c */
[----:B------:R-:W0:Y:S04]  /*21a0*/  LDSM.16.MT88.4 R120, [R26+UR6+0x2400] ;  /* 0x002400061a78783b */ /* 0x000e280008004200 */
[----:B------:R-:W3:-:S15]  /*21b0*/  LDSM.16.MT88.4 R124, [R23+UR6+0x2400] ;  /* 0x00240006177c783b */ /* 0x000ede0008004200 */
[-C--:B-1----:R-:W-:Y:S01]  /*21c0*/  HMMA.16816.F32.BF16 R128, R84, R80.reuse, R128 ;  /* 0x000000505480723c */ /* 0x082fe20000041880 */
[----:B------:R-:W-:Y:S07]  /*21d0*/  LDSM.16.MT88.4 R84, [R26+UR6+0x2800] ;  /* 0x002800061a54783b */ /* 0x000fee0008004200 */
[----:B--2---:R-:W-:Y:S01]  /*21e0*/  HMMA.16816.F32.BF16 R72, R76, R80, R72 ;  /* 0x000000504c48723c */ /* 0x004fe20000041848 */
[----:B------:R-:W1:-:S15]  /*21f0*/  LDSM.16.M88.4 R76, [R20+UR6+0x4100] ;  /* 0x00410006144c783b */ /* 0x000e5e0008000200 */
[----:B------:R-:W-:-:S04]  /*2200*/  NOP ;  /* 0x0000000000007918 */ /* 0x000fc80000000000 */
[-C--:B0-----:R-:W-:Y:S01]  /*2210*/  HMMA.16816.F32.BF16 R72, R120, R82.reuse, R72 ;  /* 0x000000527848723c */ /* 0x081fe20000041848 */
[----:B------:R-:W0:Y:S07]  /*2220*/  LDSM.16.MT88.4 R120, [R26+UR6+0x2c00] ;  /* 0x002c00061a78783b */ /* 0x000e2e0008004200 */
[----:B---3--:R-:W-:Y:S01]  /*2230*/  HMMA.16816.F32.BF16 R80, R124, R82, R128 ;  /* 0x000000527c50723c */ /* 0x008fe20000041880 */
[----:B------:R-:W2:Y:S04]  /*2240*/  LDSM.16.MT88.4 R124, [R23+UR6+0x2800] ;  /* 0x00280006177c783b */ /* 0x000ea80008004200 */
[----:B------:R-:W-:Y:S07]  /*2250*/  LDSM.16.MT88.4 R128, [R26+UR6+0x3000] ;  /* 0x003000061a80783b */ /* 0x000fee0008004200 */
[----:B-1----:R-:W-:Y:S01]  /*2260*/  HMMA.16816.F32.BF16 R84, R84, R76, R72 ;  /* 0x0000004c5454723c */ /* 0x002fe20000041848 */
[----:B------:R-:W1:-:S15]  /*2270*/  LDSM.16.MT88.4 R72, [R23+UR6+0x2c00] ;  /* 0x002c00061748783b */ /* 0x000e5e0008004200 */
[----:B------:R-:W-:-:S04]  /*2280*/  NOP ;  /* 0x0000000000007918 */ /* 0x000fc80000000000 */
[----:B0-----:R-:W-:Y:S01]  /*2290*/  HMMA.16816.F32.BF16 R84, R120, R78, R84 ;  /* 0x0000004e7854723c */ /* 0x001fe20000041854 */
[----:B------:R-:W-:Y:S07]  /*22a0*/  LDSM.16.MT88.4 R120, [R23+UR6+0x3000] ;  /* 0x003000061778783b */ /* 0x000fee0008004200 */
[----:B--2---:R-:W-:Y:S01]  /*22b0*/  HMMA.16816.F32.BF16 R80, R124, R76, R80 ;  /* 0x0000004c7c50723c */ /* 0x004fe20000041850 */
[----:B------:R-:W0:-:S15]  /*22c0*/  LDSM.16.M88.4 R124, [R16+UR6+0x4180] ;  /* 0x00418006107c783b */ /* 0x000e1e0008000200 */
[----:B------:R-:W-:-:S04]  /*22d0*/  NOP ;  /* 0x0000000000007918 */ /* 0x000fc80000000000 */
[----:B-1----:R-:W-:Y:S01]  /*22e0*/  HMMA.16816.F32.BF16 R80, R72, R78, R80 ;  /* 0x0000004e4850723c */ /* 0x002fe20000041850 */
[----:B------:R-:W1:Y:S04]  /*22f0*/  LDSM.16.MT88.4 R72, [R26+UR6+0x3400] ;  /* 0x003400061a48783b */ /* 0x000e680008004200 */
[----:B------:R-:W2:Y:S03]  /*2300*/  LDSM.16.MT88.4 R76, [R23+UR6+0x3400] ;  /* 0x00340006174c783b */ /* 0x000ea60008004200 */
[-C--:B0-----:R-:W-:Y:S01]  /*2310*/  HMMA.16816.F32.BF16 R84, R128, R124.reuse, R84 ;  /* 0x0000007c8054723c */ /* 0x081fe20000041854 */
[----:B------:R-:W-:Y:S11]  /*2320*/  LDSM.16.M88.4 R128, [R20+UR6+0x4180] ;  /* 0x004180061480783b */ /* 0x000ff60008000200 */
[----:B------:R-:W-:Y:S01]  /*2330*/  HMMA.16816.F32.BF16 R80, R120, R124, R80 ;  /* 0x0000007c7850723c */ /* 0x000fe20000041850 */
[----:B------:R-:W0:Y:S07]  /*2340*/  LDSM.16.MT88.4 R120, [R26+UR6+0x3800] ;  /* 0x003800061a78783b */ /* 0x000e2e0008004200 */
[-C--:B-1----:R-:W-:Y:S01]  /*2350*/  HMMA.16816.F32.BF16 R72, R72, R126.reuse, R84 ;  /* 0x0000007e4848723c */ /* 0x082fe20000041854 */
[----:B------:R-:W-:Y:S11]  /*2360*/  LDSM.16.MT88.4 R84, [R26+UR6+0x3c00] ;  /* 0x003c00061a54783b */ /* 0x000ff60008004200 */
[----:B--2---:R-:W-:Y:S01]  /*2370*/  HMMA.16816.F32.BF16 R76, R76, R126, R80 ;  /* 0x0000007e4c4c723c */ /* 0x004fe20000041850 */
[----:B------:R-:W1:Y:S07]  /*2380*/  LDSM.16.MT88.4 R80, [R23+UR6+0x3800] ;  /* 0x003800061750783b */ /* 0x000e6e0008004200 */
[----:B0-----:R-:W-:Y:S01]  /*2390*/  HMMA.16816.F32.BF16 R72, R120, R128, R72 ;  /* 0x000000807848723c */ /* 0x001fe20000041848 */
[----:B------:R-:W0:Y:S01]  /*23a0*/  LDSM.16.MT88.4 R120, [R23+UR6+0x3c00] ;  /* 0x003c00061778783b */ /* 0x000e220008004200 */
[----:B------:R-:W-:-:S05]  /*23b0*/  LOP3.LUT R27, R0, 0x3, RZ, 0xc0, !PT ;  /* 0x00000003001b7812 */ /* 0x000fca00078ec0ff */
[----:B------:R-:W-:-:S05]  /*23c0*/  IMAD.SHL.U32 R27, R27, 0x2, RZ ;  /* 0x000000021b1b7824 */ /* 0x000fca00078e00ff */
[----:B-1----:R-:W-:Y:S01]  /*23d0*/  HMMA.16816.F32.BF16 R76, R80, R128, R76 ;  /* 0x00000080504c723c */ /* 0x002fe2000004184c */
[----:B------:R-:W-:-:S07]  /*23e0*/  LOP3.LUT R80, R0, 0x20, RZ, 0xc0, !PT ;  /* 0x0000002000507812 */ /* 0x000fce00078ec0ff */
[----:B------:R-:W-:Y:S01]  /*23f0*/  HMMA.16816.F32.BF16 R72, R84, R130, R72 ;  /* 0x000000825448723c */ /* 0x000fe20000041848 */
[----:B------:R-:W-:Y:S01]  /*2400*/  LEA.HI R27, R80, R27, RZ, 0x1e ;  /* 0x0000001b501b7211 */ /* 0x000fe200078ff0ff */
[----:B------:R-:W-:Y:S03]  /*2410*/  BAR.SYNC.DEFER_BLOCKING 0x0 ;  /* 0x0000000000007b1d */ /* 0x000fe60000010000 */
[----:B------:R-:W-:-:S07]  /*2420*/  IADD3 R27, P1, PT, R27, UR4, RZ ;  /* 0x000000041b1b7c10 */ /* 0x000fce000ff3e0ff */
[----:B0-----:R-:W-:Y:S01]  /*2430*/  HMMA.16816.F32.BF16 R76, R120, R130, R76 ;  /* 0x00000082784c723c */ /* 0x001fe2000004184c */
[----:B------:R-:W-:Y:S01]  /*2440*/  IMAD.X R26, RZ, RZ, UR5, P1 ;  /* 0x00000005ff1a7e24 */ /* 0x000fe200088e06ff */
[CC--:B------:R-:W-:Y:S02]  /*2450*/  ISETP.GT.U32.AND P2, PT, R27.reuse, R12.reuse, PT ;  /* 0x0000000c1b00720c */ /* 0x0c0fe40003f44070 */
[----:B------:R-:W-:-:S03]  /*2460*/  ISETP.GE.U32.AND P1, PT, R27, R12, PT ;  /* 0x0000000c1b00720c */ /* 0x000fc60003f26070 */
[----:B------:R-:W-:Y:S01]  /*2470*/  FMUL R72, R72, UR9 ;  /* 0x0000000948487c20 */ /* 0x000fe20008400000 */
[----:B------:R-:W-:Y:S01]  /*2480*/  FMUL R73, R73, UR9 ;  /* 0x0000000949497c20 */ /* 0x000fe20008400000 */
[C---:B------:R-:W-:Y:S02]  /*2490*/  ISETP.GT.U32.AND.EX P2, PT, R26.reuse, RZ, PT, P2 ;  /* 0x000000ff1a00720c */ /* 0x040fe40003f44120 */
[----:B------:R-:W-:Y:S02]  /*24a0*/  ISETP.GE.U32.AND.EX P1, PT, R26, RZ, PT, P1 ;  /* 0x000000ff1a00720c */ /* 0x000fe40003f26110 */
[----:B------:R-:W-:Y:S02]  /*24b0*/  ISETP.GT.U32.AND P3, PT, R27, R15, PT ;  /* 0x0000000f1b00720c */ /* 0x000fe40003f64070 */
[----:B------:R-:W-:Y:S02]  /*24c0*/  FSEL R83, R72, -INF , !P2 ;  /* 0xff80000048537808 */ /* 0x000fe40005000000 */
[----:B------:R-:W-:-:S02]  /*24d0*/  FSEL R82, R73, -INF , !P1 ;  /* 0xff80000049527808 */ /* 0x000fc40004800000 */
[C---:B------:R-:W-:Y:S02]  /*24e0*/  ISETP.GE.U32.AND P2, PT, R27.reuse, R15, PT ;  /* 0x0000000f1b00720c */ /* 0x040fe40003f46070 */
[----:B------:R-:W-:Y:S01]  /*24f0*/  ISETP.GT.U32.AND P1, PT, R27, R14, PT ;  /* 0x0000000e1b00720c */ /* 0x000fe20003f24070 */
[----:B------:R-:W-:Y:S01]  /*2500*/  FMUL R74, R74, UR9 ;  /* 0x000000094a4a7c20 */ /* 0x000fe20008400000 */
[----:B------:R-:W-:Y:S01]  /*2510*/  FMUL R75, R75, UR9 ;  /* 0x000000094b4b7c20 */ /* 0x000fe20008400000 */
[----:B------:R-:W-:Y:S01]  /*2520*/  ISETP.GT.U32.AND.EX P3, PT, R26, RZ, PT, P3 ;  /* 0x000000ff1a00720c */ /* 0x000fe20003f64130 */
[----:B------:R-:W-:Y:S01]  /*2530*/  FMUL R76, R76, UR9 ;  /* 0x000000094c4c7c20 */ /* 0x000fe20008400000 */
[C---:B------:R-:W-:Y:S02]  /*2540*/  ISETP.GE.U32.AND.EX P2, PT, R26.reuse, RZ, PT, P2 ;  /* 0x000000ff1a00720c */ /* 0x040fe40003f46120 */
[----:B------:R-:W-:Y:S02]  /*2550*/  ISETP.GT.U32.AND.EX P1, PT, R26, RZ, PT, P1 ;  /* 0x000000ff1a00720c */ /* 0x000fe40003f24110 */
[----:B------:R-:W-:-:S02]  /*2560*/  FSEL R124, R74, -INF , !P3 ;  /* 0xff8000004a7c7808 */ /* 0x000fc40005800000 */
[----:B------:R-:W-:Y:S02]  /*2570*/  ISETP.GE.U32.AND P3, PT, R27, R14, PT ;  /* 0x0000000e1b00720c */ /* 0x000fe40003f66070 */
[----:B------:R-:W-:Y:S02]  /*2580*/  FSEL R125, R75, -INF , !P2 ;  /* 0xff8000004b7d7808 */ /* 0x000fe40005000000 */
[----:B------:R-:W-:Y:S02]  /*2590*/  FSEL R126, R76, -INF , !P1 ;  /* 0xff8000004c7e7808 */ /* 0x000fe40004800000 */
[CC--:B------:R-:W-:Y:S02]  /*25a0*/  ISETP.GT.U32.AND P2, PT, R27.reuse, R13.reuse, PT ;  /* 0x0000000d1b00720c */ /* 0x0c0fe40003f44070 */
[----:B------:R-:W-:Y:S01]  /*25b0*/  ISETP.GE.U32.AND P1, PT, R27, R13, PT ;  /* 0x0000000d1b00720c */ /* 0x000fe20003f26070 */
[----:B------:R-:W-:Y:S01]  /*25c0*/  FMUL R77, R77, UR9 ;  /* 0x000000094d4d7c20 */ /* 0x000fe20008400000 */
[----:B------:R-:W-:Y:S01]  /*25d0*/  FMUL R78, R78, UR9 ;  /* 0x000000094e4e7c20 */ /* 0x000fe20008400000 */
[----:B------:R-:W-:Y:S01]  /*25e0*/  FMUL R79, R79, UR9 ;  /* 0x000000094f4f7c20 */ /* 0x000fe20008400000 */
[----:B------:R-:W-:-:S02]  /*25f0*/  ISETP.GE.U32.AND.EX P3, PT, R26, RZ, PT, P3 ;  /* 0x000000ff1a00720c */ /* 0x000fc40003f66130 */
[C---:B------:R-:W-:Y:S02]  /*2600*/  ISETP.GT.U32.AND.EX P2, PT, R26.reuse, RZ, PT, P2 ;  /* 0x000000ff1a00720c */ /* 0x040fe40003f44120 */
[----:B------:R-:W-:Y:S02]  /*2610*/  ISETP.GE.U32.AND.EX P1, PT, R26, RZ, PT, P1 ;  /* 0x000000ff1a00720c */ /* 0x000fe40003f26110 */
[----:B------:R-:W-:Y:S02]  /*2620*/  FSEL R127, R77, -INF , !P3 ;  /* 0xff8000004d7f7808 */ /* 0x000fe40005800000 */
[----:B------:R-:W-:Y:S02]  /*2630*/  FSEL R129, R78, -INF , !P2 ;  /* 0xff8000004e817808 */ /* 0x000fe40005000000 */
[----:B------:R-:W-:Y:S02]  /*2640*/  FSEL R128, R79, -INF , !P1 ;  /* 0xff8000004f807808 */ /* 0x000fe40004800000 */
[----:B------:R-:W-:-:S02]  /*2650*/  FMNMX R26, R83, R82, !PT ;  /* 0x00000052531a7209 */ /* 0x000fc40007800000 */
[----:B------:R-:W-:Y:S02]  /*2660*/  FMNMX R27, R124, R125, !PT ;  /* 0x0000007d7c1b7209 */ /* 0x000fe40007800000 */
[----:B------:R-:W-:Y:S02]  /*2670*/  FMNMX R72, R126, R127, !PT ;  /* 0x0000007f7e487209 */ /* 0x000fe40007800000 */
[----:B------:R-:W-:Y:S01]  /*2680*/  FMNMX R73, R129, R128, !PT ;  /* 0x0000008081497209 */ /* 0x000fe20007800000 */
[----:B------:R-:W0:Y:S04]  /*2690*/  SHFL.BFLY PT, R75, R26, 0x2, 0x1f ;  /* 0x0c401f001a4b7f89 */ /* 0x000e2800000e0000 */
[----:B------:R-:W1:Y:S04]  /*26a0*/  SHFL.BFLY PT, R74, R27, 0x2, 0x1f ;  /* 0x0c401f001b4a7f89 */ /* 0x000e6800000e0000 */
[----:B------:R-:W2:Y:S04]  /*26b0*/  SHFL.BFLY PT, R77, R72, 0x2, 0x1f ;  /* 0x0c401f00484d7f89 */ /* 0x000ea800000e0000 */
[----:B------:R-:W3:Y:S01]  /*26c0*/  SHFL.BFLY PT, R80, R73, 0x2, 0x1f ;  /* 0x0c401f0049507f89 */ /* 0x000ee200000e0000 */
[----:B0-----:R-:W-:-:S02]  /*26d0*/  FMNMX R75, R26, R75, !PT ;  /* 0x0000004b1a4b7209 */ /* 0x001fc40007800000 */
[----:B-1----:R-:W-:Y:S02]  /*26e0*/  FMNMX R76, R27, R74, !PT ;  /* 0x0000004a1b4c7209 */ /* 0x002fe40007800000 */
[----:B--2---:R-:W-:Y:S01]  /*26f0*/  FMNMX R78, R72, R77, !PT ;  /* 0x0000004d484e7209 */ /* 0x004fe20007800000 */
[----:B------:R-:W0:Y:S01]  /*2700*/  SHFL.BFLY PT, R74, R75, 0x1, 0x1f ;  /* 0x0c201f004b4a7f89 */ /* 0x000e2200000e0000 */
[----:B---3--:R-:W-:-:S03]  /*2710*/  FMNMX R80, R73, R80, !PT ;  /* 0x0000005049507209 */ /* 0x008fc60007800000 */
[----:B------:R-:W1:Y:S04]  /*2720*/  SHFL.BFLY PT, R77, R76, 0x1, 0x1f ;  /* 0x0c201f004c4d7f89 */ /* 0x000e6800000e0000 */
[----:B------:R-:W2:Y:S04]  /*2730*/  SHFL.BFLY PT, R79, R78, 0x1, 0x1f ;  /* 0x0c201f004e4f7f89 */ /* 0x000ea800000e0000 */
[----:B------:R-:W3:Y:S01]  /*2740*/  SHFL.BFLY PT, R81, R80, 0x1, 0x1f ;  /* 0x0c201f0050517f89 */ /* 0x000ee200000e0000 */
[----:B------:R-:W-:Y:S02]  /*2750*/  LOP3.LUT R122, R0, 0x1c, RZ, 0xc0, !PT ;  /* 0x0000001c007a7812 */ /* 0x000fe400078ec0ff */
[----:B------:R-:W-:-:S02]  /*2760*/  SHF.R.U32.HI R26, RZ, 0x3, R0 ;  /* 0x00000003ff1a7819 */ /* 0x000fc40000011600 */
[C---:B------:R-:W-:Y:S02]  /*2770*/  LEA.HI R123, R122.reuse, 0x8, RZ, 0x1e ;  /* 0x000000087a7b7811 */ /* 0x040fe400078ff0ff */
[C---:B------:R-:W-:Y:S02]  /*2780*/  LEA.HI R120, R122.reuse, 0x10, RZ, 0x1e ;  /* 0x000000107a787811 */ /* 0x040fe400078ff0ff */
[----:B------:R-:W-:Y:S02]  /*2790*/  LEA.HI R121, R122, 0x18, RZ, 0x1e ;  /* 0x000000187a797811 */ /* 0x000fe400078ff0ff */
[----:B------:R-:W-:Y:S02]  /*27a0*/  LOP3.LUT R26, R26, 0x4, RZ, 0xc0, !PT ;  /* 0x000000041a1a7812 */ /* 0x000fe400078ec0ff */
[----:B------:R-:W-:Y:S02]  /*27b0*/  LEA R122, R122, UR6, 0x1 ;  /* 0x000000067a7a7c11 */ /* 0x000fe4000f8e08ff */
[----:B------:R-:W-:-:S02]  /*27c0*/  LEA R123, R123, UR6, 0x3 ;  /* 0x000000067b7b7c11 */ /* 0x000fc4000f8e18ff */
[----:B------:R-:W-:Y:S02]  /*27d0*/  LEA R120, R120, UR6, 0x3 ;  /* 0x0000000678787c11 */ /* 0x000fe4000f8e18ff */
[----:B------:R-:W-:Y:S01]  /*27e0*/  LEA R121, R121, UR6, 0x3 ;  /* 0x0000000679797c11 */ /* 0x000fe2000f8e18ff */
[----:B------:R-:W-:Y:S01]  /*27f0*/  IMAD.IADD R130, R122, 0x1, R26 ;  /* 0x000000017a827824 */ /* 0x000fe200078e021a */
[----:B0-----:R-:W-:Y:S01]  /*2800*/  FMNMX R74, R75, R74, !PT ;  /* 0x0000004a4b4a7209 */ /* 0x001fe20007800000 */
[----:B------:R-:W-:Y:S01]  /*2810*/  IMAD.IADD R156, R26, 0x1, R123 ;  /* 0x000000011a9c7824 */ /* 0x000fe200078e027b */
[----:B-1----:R-:W-:Y:S01]  /*2820*/  FMNMX R77, R76, R77, !PT ;  /* 0x0000004d4c4d7209 */ /* 0x002fe20007800000 */
[----:B------:R-:W-:Y:S01]  /*2830*/  IMAD.IADD R131, R26, 0x1, R120 ;  /* 0x000000011a837824 */ /* 0x000fe200078e0278 */
[----:B--2---:R-:W-:Y:S01]  /*2840*/  FMNMX R79, R78, R79, !PT ;  /* 0x0000004f4e4f7209 */ /* 0x004fe20007800000 */
[----:B------:R-:W-:Y:S01]  /*2850*/  IMAD.IADD R157, R26, 0x1, R121 ;  /* 0x000000011a9d7824 */ /* 0x000fe200078e0279 */
[----:B---3--:R-:W-:Y:S01]  /*2860*/  FMNMX R81, R80, R81, !PT ;  /* 0x0000005150517209 */ /* 0x008fe20007800000 */
[----:B------:R-:W-:Y:S04]  /*2870*/  @P6 STS [R130+0x4000], R74 ;  /* 0x0040004a82006388 */ /* 0x000fe80000000800 */
[----:B------:R-:W-:Y:S04]  /*2880*/  @P6 STS [R156+0x4000], R77 ;  /* 0x0040004d9c006388 */ /* 0x000fe80000000800 */
[----:B------:R-:W-:Y:S04]  /*2890*/  @P6 STS [R131+0x4000], R79 ;  /* 0x0040004f83006388 */ /* 0x000fe80000000800 */
[----:B------:R-:W-:Y:S01]  /*28a0*/  @P6 STS [R157+0x4000], R81 ;  /* 0x004000519d006388 */ /* 0x000fe20000000800 */
[----:B------:R-:W-:Y:S01]  /*28b0*/  LEA R167, R3, UR6, 0x2 ;  /* 0x0000000603a77c11 */ /* 0x000fe2000f8e10ff */
[----:B------:R-:W-:Y:S06]  /*28c0*/  BAR.SYNC.DEFER_BLOCKING 0x0 ;  /* 0x0000000000007b1d */ /* 0x000fec0000010000 */
[----:B------:R-:W0:Y:S04]  /*28d0*/  @!P5 LDS R19, [R167+0x4000] ;  /* 0x00400000a713d984 */ /* 0x000e280000000800 */
[----:B0-----:R-:W0:Y:S02]  /*28e0*/  SHFL.BFLY PT, R26, R19, 0x1, 0x1f ;  /* 0x0c201f00131a7f89 */ /* 0x001e2400000e0000 */
[----:B0-----:R-:W-:-:S05]  /*28f0*/  FMNMX R26, R19, R26, !PT ;  /* 0x0000001a131a7209 */ /* 0x001fca0007800000 */
[----:B------:R-:W-:Y:S01]  /*2900*/  @P0 STS [R167+0x4000], R26 ;  /* 0x0040001aa7000388 */ /* 0x000fe20000000800 */
[----:B------:R-:W-:Y:S06]  /*2910*/  BAR.SYNC.DEFER_BLOCKING 0x0 ;  /* 0x0000000000007b1d */ /* 0x000fec0000010000 */
[----:B------:R-:W0:Y:S04]  /*2920*/  LDS R87, [R123+0x4000] ;  /* 0x004000007b577984 */ /* 0x000e280000000800 */
[----:B------:R-:W1:Y:S04]  /*2930*/  LDS R86, [R122+0x4000] ;  /* 0x004000007a567984 */ /* 0x000e680000000800 */
[----:B------:R-:W2:Y:S04]  /*2940*/  LDS R85, [R120+0x4000] ;  /* 0x0040000078557984 */ /* 0x000ea80000000800 */
[----:B------:R-:W3:Y:S01]  /*2950*/  LDS R84, [R121+0x4000] ;  /* 0x0040000079547984 */ /* 0x000ee20000000800 */
[----:B------:R-:W-:Y:S01]  /*2960*/  BAR.SYNC.DEFER_BLOCKING 0x0 ;  /* 0x0000000000007b1d */ /* 0x000fe20000010000 */
[----:B0-----:R-:W-:-:S02]  /*2970*/  FMNMX R87, R87, R24, !PT ;  /* 0x0000001857577209 */ /* 0x001fc40007800000 */
[----:B-1----:R-:W-:-:S03]  /*2980*/  FMNMX R86, R86, R25, !PT ;  /* 0x0000001956567209 */ /* 0x002fc60007800000 */
[----:B------:R-:W-:Y:S01]  /*2990*/  FADD R26, R124, -R87 ;  /* 0x800000577c1a7221 */ /* 0x000fe20000000000 */
[----:B--2---:R-:W-:-:S03]  /*29a0*/  FMNMX R85, R85, R8, !PT ;  /* 0x0000000855557209 */ /* 0x004fc60007800000 */
[----:B------:R-:W-:Y:S01]  /*29b0*/  FMUL R73, R26, 1.4426950216293334961 ;  /* 0x3fb8aa3b1a497820 */ /* 0x000fe20000400000 */
[----:B------:R-:W-:Y:S01]  /*29c0*/  FADD R27, R83, -R86 ;  /* 0x80000056531b7221 */ /* 0x000fe20000000000 */
[----:B------:R-:W-:-:S03]  /*29d0*/  FADD R26, R125, -R87 ;  /* 0x800000577d1a7221 */ /* 0x000fc60000000000 */
[----:B------:R-:W-:Y:S01]  /*29e0*/  FMUL R72, R27, 1.4426950216293334961 ;  /* 0x3fb8aa3b1b487820 */ /* 0x000fe20000400000 */
[----:B------:R-:W-:Y:S01]  /*29f0*/  FMUL R74, R26, 1.4426950216293334961 ;  /* 0x3fb8aa3b1a4a7820 */ /* 0x000fe20000400000 */
[----:B------:R-:W-:Y:S01]  /*2a00*/  FADD R27, R82, -R86 ;  /* 0x80000056521b7221 */ /* 0x000fe20000000000 */
[--C-:B------:R-:W-:Y:S01]  /*2a10*/  FADD R26, R126, -R85.reuse ;  /* 0x800000557e1a7221 */ /* 0x100fe20000000000 */
[----:B------:R0:W-:Y:S01]  /*2a20*/  MUFU.EX2 R159, R72 ;  /* 0x00000048009f7308 */ /* 0x0001e20000000800 */
[----:B---3--:R-:W-:Y:S01]  /*2a30*/  FMNMX R84, R84, R7, !PT ;  /* 0x0000000754547209 */ /* 0x008fe20007800000 */
[----:B------:R-:W-:Y:S01]  /*2a40*/  FMUL R27, R27, 1.4426950216293334961 ;  /* 0x3fb8aa3b1b1b7820 */ /* 0x000fe20000400000 */
[----:B0-----:R-:W-:Y:S01]  /*2a50*/  FMUL R72, R26, 1.4426950216293334961 ;  /* 0x3fb8aa3b1a487820 */ /* 0x001fe20000400000 */
[----:B------:R-:W-:-:S04]  /*2a60*/  FADD R26, R127, -R85 ;  /* 0x800000557f1a7221 */ /* 0x000fc80000000000 */
[----:B------:R0:W1:Y:S02]  /*2a70*/  MUFU.EX2 R160, R27 ;  /* 0x0000001b00a07308 */ /* 0x0000640000000800 */
[----:B0-----:R-:W-:Y:S01]  /*2a80*/  FMUL R27, R26, 1.4426950216293334961 ;  /* 0x3fb8aa3b1a1b7820 */ /* 0x001fe20000400000 */
[----:B------:R-:W-:-:S05]  /*2a90*/  FADD R26, R129, -R84 ;  /* 0x80000054811a7221 */ /* 0x000fca0000000000 */
[----:B------:R0:W-:Y:S02]  /*2aa0*/  MUFU.EX2 R161, R73 ;  /* 0x0000004900a17308 */ /* 0x0001e40000000800 */
[----:B0-----:R-:W-:Y:S01]  /*2ab0*/  FMUL R73, R26, 1.4426950216293334961 ;  /* 0x3fb8aa3b1a497820 */ /* 0x001fe20000400000 */
[----:B------:R-:W-:-:S05]  /*2ac0*/  FADD R26, R128, -R84 ;  /* 0x80000054801a7221 */ /* 0x000fca0000000000 */
[----:B------:R1:W0:Y:S01]  /*2ad0*/  MUFU.EX2 R162, R74 ;  /* 0x0000004a00a27308 */ /* 0x0002220000000800 */
[----:B------:R-:W-:-:S07]  /*2ae0*/  FMUL R26, R26, 1.4426950216293334961 ;  /* 0x3fb8aa3b1a1a7820 */ /* 0x000fce0000400000 */
[----:B------:R-:W-:Y:S08]  /*2af0*/  MUFU.EX2 R163, R72 ;  /* 0x0000004800a37308 */ /* 0x000ff00000000800 */
[----:B------:R-:W2:Y:S08]  /*2b00*/  MUFU.EX2 R164, R27 ;  /* 0x0000001b00a47308 */ /* 0x000eb00000000800 */
[----:B------:R-:W-:Y:S08]  /*2b10*/  MUFU.EX2 R165, R73 ;  /* 0x0000004900a57308 */ /* 0x000ff00000000800 */
[----:B------:R-:W3:Y:S01]  /*2b20*/  MUFU.EX2 R166, R26 ;  /* 0x0000001a00a67308 */ /* 0x000ee20000000800 */
[----:B-1----:R-:W-:Y:S01]  /*2b30*/  FADD R74, R159, R160 ;  /* 0x000000a09f4a7221 */ /* 0x002fe20000000000 */
[----:B0-----:R-:W-:Y:S01]  /*2b40*/  FADD R75, R161, R162 ;  /* 0x000000a2a14b7221 */ /* 0x001fe20000000000 */
[----:B--2---:R-:W-:-:S03]  /*2b50*/  FADD R72, R163, R164 ;  /* 0x000000a4a3487221 */ /* 0x004fc60000000000 */
[----:B------:R-:W0:Y:S04]  /*2b60*/  SHFL.BFLY PT, R77, R74, 0x2, 0x1f ;  /* 0x0c401f004a4d7f89 */ /* 0x000e2800000e0000 */
[----:B------:R-:W1:Y:S01]  /*2b70*/  SHFL.BFLY PT, R78, R75, 0x2, 0x1f ;  /* 0x0c401f004b4e7f89 */ /* 0x000e6200000e0000 */
[----:B---3--:R-:W-:-:S03]  /*2b80*/  FADD R76, R165, R166 ;  /* 0x000000a6a54c7221 */ /* 0x008fc60000000000 */
[----:B------:R-:W2:Y:S04]  /*2b90*/  SHFL.BFLY PT, R27, R72, 0x2, 0x1f ;  /* 0x0c401f00481b7f89 */ /* 0x000ea800000e0000 */
[----:B------:R-:W3:Y:S01]  /*2ba0*/  SHFL.BFLY PT, R79, R76, 0x2, 0x1f ;  /* 0x0c401f004c4f7f89 */ /* 0x000ee200000e0000 */
[----:B0-----:R-:W-:Y:S01]  /*2bb0*/  FADD R77, R74, R77 ;  /* 0x0000004d4a4d7221 */ /* 0x001fe20000000000 */
[----:B-1----:R-:W-:-:S04]  /*2bc0*/  FADD R78, R75, R78 ;  /* 0x0000004e4b4e7221 */ /* 0x002fc80000000000 */
[----:B------:R-:W0:Y:S01]  /*2bd0*/  SHFL.BFLY PT, R26, R77, 0x1, 0x1f ;  /* 0x0c201f004d1a7f89 */ /* 0x000e2200000e0000 */
[----:B--2---:R-:W-:Y:S01]  /*2be0*/  FADD R73, R72, R27 ;  /* 0x0000001b48497221 */ /* 0x004fe20000000000 */
[----:B---3--:R-:W-:Y:S02]  /*2bf0*/  FADD R79, R76, R79 ;  /* 0x0000004f4c4f7221 */ /* 0x008fe40000000000 */
[----:B------:R-:W1:Y:S04]  /*2c00*/  SHFL.BFLY PT, R27, R78, 0x1, 0x1f ;  /* 0x0c201f004e1b7f89 */ /* 0x000e6800000e0000 */
[----:B------:R-:W2:Y:S04]  /*2c10*/  SHFL.BFLY PT, R80, R73, 0x1, 0x1f ;  /* 0x0c201f0049507f89 */ /* 0x000ea800000e0000 */
[----:B------:R-:W3:Y:S01]  /*2c20*/  SHFL.BFLY PT, R74, R79, 0x1, 0x1f ;  /* 0x0c201f004f4a7f89 */ /* 0x000ee200000e0000 */
[----:B0-----:R-:W-:-:S05]  /*2c30*/  FADD R81, R77, R26 ;  /* 0x0000001a4d517221 */ /* 0x001fca0000000000 */
[----:B------:R-:W-:Y:S01]  /*2c40*/  @P6 STS [R130+0x4000], R81 ;  /* 0x0040005182006388 */ /* 0x000fe20000000800 */
[----:B-1----:R-:W-:Y:S01]  /*2c50*/  FADD R83, R78, R27 ;  /* 0x0000001b4e537221 */ /* 0x002fe20000000000 */
[----:B--2---:R-:W-:-:S04]  /*2c60*/  FADD R80, R73, R80 ;  /* 0x0000005049507221 */ /* 0x004fc80000000000 */
[----:B------:R-:W-:Y:S01]  /*2c70*/  @P6 STS [R156+0x4000], R83 ;  /* 0x004000539c006388 */ /* 0x000fe20000000800 */
[----:B---3--:R-:W-:-:S03]  /*2c80*/  FADD R76, R79, R74 ;  /* 0x0000004a4f4c7221 */ /* 0x008fc60000000000 */
[----:B------:R-:W-:Y:S04]  /*2c90*/  @P6 STS [R131+0x4000], R80 ;  /* 0x0040005083006388 */ /* 0x000fe80000000800 */
[----:B------:R-:W-:Y:S01]  /*2ca0*/  @P6 STS [R157+0x4000], R76 ;  /* 0x0040004c9d006388 */ /* 0x000fe20000000800 */
[----:B------:R-:W-:Y:S06]  /*2cb0*/  BAR.SYNC.DEFER_BLOCKING 0x0 ;  /* 0x0000000000007b1d */ /* 0x000fec0000010000 */
[----:B------:R-:W0:Y:S04]  /*2cc0*/  @!P5 LDS R6, [R167+0x4000] ;  /* 0x00400000a706d984 */ /* 0x000e280000000800 */
[----:B0-----:R-:W0:Y:S02]  /*2cd0*/  SHFL.BFLY PT, R27, R6, 0x1, 0x1f ;  /* 0x0c201f00061b7f89 */ /* 0x001e2400000e0000 */
[----:B0-----:R-:W-:-:S05]  /*2ce0*/  FADD R82, R6, R27 ;  /* 0x0000001b06527221 */ /* 0x001fca0000000000 */
[----:B------:R0:W-:Y:S01]  /*2cf0*/  @P0 STS [R167+0x4000], R82 ;  /* 0x00400052a7000388 */ /* 0x0001e20000000800 */
[----:B------:R-:W-:Y:S01]  /*2d00*/  BAR.SYNC.DEFER_BLOCKING 0x0 ;  /* 0x0000000000007b1d */ /* 0x000fe20000010000 */
[----:B------:R-:W-:-:S04]  /*2d10*/  IMAD.WIDE R26, R22, 0x2, R28 ;  /* 0x00000002161a7825 */ /* 0x000fc800078e021c */
[----:B------:R-:W-:-:S04]  /*2d20*/  IMAD.WIDE R72, R22, 0x2, R30 ;  /* 0x0000000216487825 */ /* 0x000fc800078e021e */
[----:B------:R-:W-:-:S04]  /*2d30*/  IMAD.WIDE R74, R22, 0x2, R36 ;  /* 0x00000002164a7825 */ /* 0x000fc800078e0224 */
[----:B------:R-:W-:-:S04]  /*2d40*/  IMAD.WIDE R76, R22, 0x2, R32 ;  /* 0x00000002164c7825 */ /* 0x000fc800078e0220 */
[----:B------:R-:W-:-:S04]  /*2d50*/  IMAD.WIDE R78, R22, 0x2, R38 ;  /* 0x00000002164e7825 */ /* 0x000fc800078e0226 */
[C---:B------:R-:W-:Y:S01]  /*2d60*/  IMAD.WIDE R80, R22.reuse, 0x2, R40 ;  /* 0x0000000216507825 */ /* 0x040fe200078e0228 */
[----:B------:R1:W2:Y:S03]  /*2d70*/  LDG.E.U16 R126, desc[UR10][R26.64] ;  /* 0x0000000a1a7e7981 */ /* 0x0002a6000c1e1500 */
[C---:B0-----:R-:W-:Y:S01]  /*2d80*/  IMAD.WIDE R82, R22.reuse, 0x2, R42 ;  /* 0x0000000216527825 */ /* 0x041fe200078e022a */
[----:B------:R0:W3:Y:S03]  /*2d90*/  LDG.E.U16 R127, desc[UR10][R72.64] ;  /* 0x0000000a487f7981 */ /* 0x0000e6000c1e1500 */
[C---:B------:R-:W-:Y:S01]  /*2da0*/  IMAD.WIDE R124, R22.reuse, 0x2, R34 ;  /* 0x00000002167c7825 */ /* 0x040fe200078e0222 */
[----:B------:R4:W5:Y:S03]  /*2db0*/  LDG.E.U16 R128, desc[UR10][R74.64] ;  /* 0x0000000a4a807981 */ /* 0x000966000c1e1500 */
[C---:B-1----:R-:W-:Y:S01]  /*2dc0*/  IMAD.WIDE R26, R22.reuse, 0x2, R46 ;  /* 0x00000002161a7825 */ /* 0x042fe200078e022e */
[----:B------:R1:W5:Y:S03]  /*2dd0*/  LDG.E.U16 R129, desc[UR10][R76.64] ;  /* 0x0000000a4c817981 */ /* 0x000366000c1e1500 */
[C---:B0-----:R-:W-:Y:S01]  /*2de0*/  IMAD.WIDE R72, R22.reuse, 0x2, R50 ;  /* 0x0000000216487825 */ /* 0x041fe200078e0232 */
[----:B------:R0:W5:Y:S03]  /*2df0*/  LDG.E.U16 R130, desc[UR10][R78.64] ;  /* 0x0000000a4e827981 */ /* 0x000166000c1e1500 */
[C---:B----4-:R-:W-:Y:S01]  /*2e00*/  IMAD.WIDE R74, R22.reuse, 0x2, R52 ;  /* 0x00000002164a7825 */ /* 0x050fe200078e0234 */
[----:B------:R4:W5:Y:S03]  /*2e10*/  LDG.E.U16 R157, desc[UR10][R26.64] ;  /* 0x0000000a1a9d7981 */ /* 0x000966000c1e1500 */
[C---:B-1----:R-:W-:Y:S01]  /*2e20*/  IMAD.WIDE R76, R22.reuse, 0x2, R44 ;  /* 0x00000002164c7825 */ /* 0x042fe200078e022c */
[----:B------:R1:W5:Y:S03]  /*2e30*/  LDG.E.U16 R131, desc[UR10][R80.64] ;  /* 0x0000000a50837981 */ /* 0x000366000c1e1500 */
[C---:B0-----:R-:W-:Y:S01]  /*2e40*/  IMAD.WIDE R78, R22.reuse, 0x2, R54 ;  /* 0x00000002164e7825 */ /* 0x041fe200078e0236 */
[----:B------:R0:W5:Y:S03]  /*2e50*/  LDG.E.U16 R156, desc[UR10][R82.64] ;  /* 0x0000000a529c7981 */ /* 0x000166000c1e1500 */
[C---:B----4-:R-:W-:Y:S01]  /*2e60*/  IMAD.WIDE R26, R22.reuse, 0x2, R58 ;  /* 0x00000002161a7825 */ /* 0x050fe200078e023a */
[----:B------:R-:W4:Y:S03]  /*2e70*/  LDG.E.U16 R124, desc[UR10][R124.64] ;  /* 0x0000000a7c7c7981 */ /* 0x000f26000c1e1500 */
[C---:B-1----:R-:W-:Y:S01]  /*2e80*/  IMAD.WIDE R80, R22.reuse, 0x2, R56 ;  /* 0x0000000216507825 */ /* 0x042fe200078e0238 */
[----:B------:R1:W4:Y:S03]  /*2e90*/  LDG.E.U16 R72, desc[UR10][R72.64] ;  /* 0x0000000a48487981 */ /* 0x000326000c1e1500 */
[----:B0-----:R-:W-:Y:S01]  /*2ea0*/  IMAD.WIDE R82, R22, 0x2, R48 ;  /* 0x0000000216527825 */ /* 0x001fe200078e0230 */
[----:B------:R-:W4:Y:S04]  /*2eb0*/  LDG.E.U16 R74, desc[UR10][R74.64] ;  /* 0x0000000a4a4a7981 */ /* 0x000f28000c1e1500 */
[----:B------:R-:W4:Y:S04]  /*2ec0*/  LDG.E.U16 R76, desc[UR10][R76.64] ;  /* 0x0000000a4c4c7981 */ /* 0x000f28000c1e1500 */
[----:B------:R-:W4:Y:S04]  /*2ed0*/  LDG.E.U16 R78, desc[UR10][R78.64] ;  /* 0x0000000a4e4e7981 */ /* 0x000f28000c1e1500 */
[----:B------:R-:W4:Y:S04]  /*2ee0*/  LDG.E.U16 R125, desc[UR10][R80.64] ;  /* 0x0000000a507d7981 */ /* 0x000f28000c1e1500 */
[----:B------:R0:W4:Y:S04]  /*2ef0*/  LDG.E.U16 R26, desc[UR10][R26.64] ;  /* 0x0000000a1a1a7981 */ /* 0x000128000c1e1500 */
[----:B------:R0:W4:Y:S04]  /*2f00*/  LDG.E.U16 R158, desc[UR10][R82.64] ;  /* 0x0000000a529e7981 */ /* 0x000128000c1e1500 */
[----:B------:R-:W-:Y:S04]  /*2f10*/  LDS R120, [R120+0x4000] ;  /* 0x0040000078787984 */ /* 0x000fe80000000800 */
[----:B------:R-:W-:Y:S04]  /*2f20*/  LDS R121, [R121+0x4000] ;  /* 0x0040000079797984 */ /* 0x000fe80000000800 */
[----:B------:R-:W-:Y:S04]  /*2f30*/  LDS R122, [R122+0x4000] ;  /* 0x004000007a7a7984 */ /* 0x000fe80000000800 */
[----:B------:R-:W-:Y:S01]  /*2f40*/  LDS R123, [R123+0x4000] ;  /* 0x004000007b7b7984 */ /* 0x000fe20000000800 */
[----:B-1----:R-:W-:-:S02]  /*2f50*/  SHF.R.S32.HI R73, RZ, 0x6, R0 ;  /* 0x00000006ff497819 */ /* 0x002fc40000011400 */
[----:B0-----:R-:W-:Y:S02]  /*2f60*/  SHF.R.S32.HI R27, RZ, 0x2, R0 ;  /* 0x00000002ff1b7819 */ /* 0x001fe40000011400 */
[----:B------:R-:W-:Y:S02]  /*2f70*/  SGXT R73, R73, 0x1 ;  /* 0x000000014949781a */ /* 0x000fe40000000200 */
[----:B------:R-:W-:Y:S02]  /*2f80*/  SGXT R27, R27, 0x1 ;  /* 0x000000011b1b781a */ /* 0x000fe40000000200 */
[----:B------:R-:W-:Y:S01]  /*2f90*/  LOP3.LUT R168, R73, 0x90, RZ, 0xc0, !PT ;  /* 0x0000009049a87812 */ /* 0x000fe200078ec0ff */
[C---:B------:R-:W-:Y:S01]  /*2fa0*/  IMAD.SHL.U32 R73, R0.reuse, 0x2, RZ ;  /* 0x0000000200497824 */ /* 0x040fe200078e00ff */
[----:B------:R-:W-:Y:S01]  /*2fb0*/  LOP3.LUT R80, R27, 0x90, RZ, 0xc0, !PT ;  /* 0x000000901b507812 */ /* 0x000fe200078ec0ff */
[----:B------:R-:W-:Y:S01]  /*2fc0*/  IMAD.SHL.U32 R27, R0, 0x20, RZ ;  /* 0x00000020001b7824 */ /* 0x000fe200078e00ff */
[----:B------:R-:W-:-:S02]  /*2fd0*/  F2FP.BF16.F32.PACK_AB R81, R162, R161 ;  /* 0x000000a1a251723e */ /* 0x000fc400000010ff */
[----:B------:R-:W-:Y:S01]  /*2fe0*/  LOP3.LUT R167, R168, 0x17e, R73, 0x78, !PT ;  /* 0x0000017ea8a77812 */ /* 0x000fe200078e7849 */
[----:B------:R-:W-:Y:S01]  /*2ff0*/  BAR.SYNC.DEFER_BLOCKING 0x0 ;  /* 0x0000000000007b1d */ /* 0x000fe20000010000 */
[----:B------:R-:W-:Y:S02]  /*3000*/  LOP3.LUT R27, R80, 0x160, R27, 0xf8, !PT ;  /* 0x00000160501b7812 */ /* 0x000fe400078ef81b */
[----:B------:R-:W-:Y:S02]  /*3010*/  F2FP.BF16.F32.PACK_AB R80, R160, R159 ;  /* 0x0000009fa050723e */ /* 0x000fe400000010ff */
[----:B------:R-:W-:Y:S02]  /*3020*/  F2FP.BF16.F32.PACK_AB R82, R164, R163 ;  /* 0x000000a3a452723e */ /* 0x000fe400000010ff */
[----:B------:R-:W-:Y:S01]  /*3030*/  F2FP.BF16.F32.PACK_AB R83, R166, R165 ;  /* 0x000000a5a653723e */ /* 0x000fe200000010ff */
[----:B------:R-:W-:Y:S01]  /*3040*/  FADD R25, -R86, R25 ;  /* 0x0000001956197221 */ /* 0x000fe20000000100 */
[----:B------:R-:W-:Y:S01]  /*3050*/  FADD R24, -R87, R24 ;  /* 0x0000001857187221 */ /* 0x000fe20000000100 */
[----:B------:R-:W-:Y:S01]  /*3060*/  FADD R8, -R85, R8 ;  /* 0x0000000855087221 */ /* 0x000fe20000000100 */
[----:B------:R-:W-:-:S03]  /*3070*/  FADD R7, -R84, R7 ;  /* 0x0000000754077221 */ /* 0x000fc60000000100 */
[----:B------:R-:W-:Y:S01]  /*3080*/  FMUL R8, R8, 1.4426950216293334961 ;  /* 0x3fb8aa3b08087820 */ /* 0x000fe20000400000 */
[----:B------:R-:W-:Y:S01]  /*3090*/  FMUL R7, R7, 1.4426950216293334961 ;  /* 0x3fb8aa3b07077820 */ /* 0x000fe20000400000 */
[----:B------:R-:W-:-:S04]  /*30a0*/  UIADD3 UR4, UP0, UPT, UR4, 0x10, URZ ;  /* 0x0000001004047890 */ /* 0x000fc8000ff1e0ff */
[----:B------:R-:W-:Y:S02]  /*30b0*/  UIADD3.X UR5, UPT, UPT, URZ, UR5, URZ, UP0, !UPT ;  /* 0x00000005ff057290 */ /* 0x000fe400087fe4ff */
[----:B------:R-:W-:Y:S01]  /*30c0*/  ISETP.LE.U32.AND P1, PT, R9, UR4, PT ;  /* 0x0000000409007c0c */ /* 0x000fe2000bf23070 */
[----:B--2---:R-:W-:Y:S04]  /*30d0*/  STS.U16 [R167+UR6+0x4000], R126 ;  /* 0x0040007ea7007988 */ /* 0x004fe80008000406 */
[----:B---3--:R0:W-:Y:S04]  /*30e0*/  STS.U16 [R167+UR6+0x4200], R127 ;  /* 0x0042007fa7007988 */ /* 0x0081e80008000406 */
[----:B-----5:R-:W-:Y:S04]  /*30f0*/  STS.U16 [R167+UR6+0x4400], R128 ;  /* 0x00440080a7007988 */ /* 0x020fe80008000406 */
[----:B------:R-:W-:Y:S04]  /*3100*/  STS.U16 [R167+UR6+0x4600], R129 ;  /* 0x00460081a7007988 */ /* 0x000fe80008000406 */
[----:B------:R-:W-:Y:S04]  /*3110*/  STS.U16 [R167+UR6+0x4800], R130 ;  /* 0x00480082a7007988 */ /* 0x000fe80008000406 */
[----:B------:R-:W-:Y:S04]  /*3120*/  STS.U16 [R167+UR6+0x5000], R157 ;  /* 0x0050009da7007988 */ /* 0x000fe80008000406 */
[----:B------:R-:W-:Y:S04]  /*3130*/  STS.U16 [R167+UR6+0x4a00], R131 ;  /* 0x004a0083a7007988 */ /* 0x000fe80008000406 */
[----:B------:R-:W-:Y:S04]  /*3140*/  STS.U16 [R167+UR6+0x4c00], R156 ;  /* 0x004c009ca7007988 */ /* 0x000fe80008000406 */
[----:B----4-:R1:W-:Y:S04]  /*3150*/  STS.U16 [R167+UR6+0x4e00], R124 ;  /* 0x004e007ca7007988 */ /* 0x0103e80008000406 */
[----:B------:R-:W-:Y:S04]  /*3160*/  STS.U16 [R167+UR6+0x5200], R72 ;  /* 0x00520048a7007988 */ /* 0x000fe80008000406 */
[----:B------:R-:W-:Y:S04]  /*3170*/  STS.U16 [R167+UR6+0x5400], R74 ;  /* 0x0054004aa7007988 */ /* 0x000fe80008000406 */
[----:B------:R-:W-:Y:S04]  /*3180*/  STS.U16 [R167+UR6+0x5600], R76 ;  /* 0x0056004ca7007988 */ /* 0x000fe80008000406 */
[----:B------:R-:W-:Y:S04]  /*3190*/  STS.U16 [R167+UR6+0x5800], R78 ;  /* 0x0058004ea7007988 */ /* 0x000fe80008000406 */
[----:B------:R2:W-:Y:S04]  /*31a0*/  STS.U16 [R167+UR6+0x5a00], R125 ;  /* 0x005a007da7007988 */ /* 0x0005e80008000406 */
[----:B------:R-:W-:Y:S04]  /*31b0*/  STS.U16 [R167+UR6+0x5c00], R26 ;  /* 0x005c001aa7007988 */ /* 0x000fe80008000406 */
[----:B------:R-:W-:Y:S04]  /*31c0*/  STS.U16 [R167+UR6+0x5e00], R158 ;  /* 0x005e009ea7007988 */ /* 0x000fe80008000406 */
[----:B------:R-:W-:Y:S01]  /*31d0*/  STSM.16.M88.4 [R18+0x6000], R80 ;  /* 0x0060005012007844 */ /* 0x000fe20000000200 */
[----:B------:R-:W-:Y:S01]  /*31e0*/  BAR.SYNC.DEFER_BLOCKING 0x0 ;  /* 0x0000000000007b1d */ /* 0x000fe20000010000 */
[----:B0-----:R-:W-:Y:S01]  /*31f0*/  LOP3.LUT R127, R27, 0x10, R0, 0x78, !PT ;  /* 0x000000101b7f7812 */ /* 0x001fe200078e7800 */
[----:B-1----:R-:W-:Y:S01]  /*3200*/  FMUL R124, R25, 1.4426950216293334961 ;  /* 0x3fb8aa3b197c7820 */ /* 0x002fe20000400000 */
[----:B--2---:R-:W-:-:S03]  /*3210*/  FMUL R125, R24, 1.4426950216293334961 ;  /* 0x3fb8aa3b187d7820 */ /* 0x004fc60000400000 */
[----:B------:R0:W-:Y:S01]  /*3220*/  MUFU.EX2 R126, R8 ;  /* 0x00000008007e7308 */ /* 0x0001e20000000800 */
[----:B------:R-:W-:Y:S04]  /*3230*/  LDSM.16.M88.4 R72, [R127+UR6+0x6000] ;  /* 0x006000067f48783b */ /* 0x000fe80008000200 */
[----:B------:R-:W1:Y:S04]  /*3240*/  LDSM.16.M88.4 R24, [R17+0x5000] ;  /* 0x005000001118783b */ /* 0x000e680000000200 */
[----:B------:R2:W3:Y:S01]  /*3250*/  LDSM.16.M88.4 R80, [R127+UR6+0x6200] ;  /* 0x006200067f50783b */ /* 0x0004e20008000200 */
[----:B------:R-:W4:Y:S01]  /*3260*/  MUFU.EX2 R124, R124 ;  /* 0x0000007c007c7308 */ /* 0x000f220000000800 */
[----:B0-----:R-:W0:Y:S02]  /*3270*/  LDC R8, c[0x0][0x3c4] ;  /* 0x0000f100ff087b82 */ /* 0x001e240000000800 */
[----:B------:R-:W5:Y:S05]  /*3280*/  LDSM.16.M88.4 R76, [R17+0x4000] ;  /* 0x00400000114c783b */ /* 0x000f6a0000000200 */
[----:B------:R-:W4:Y:S08]  /*3290*/  MUFU.EX2 R125, R125 ;  /* 0x0000007d007d7308 */ /* 0x000f300000000800 */
[----:B--2---:R2:W1:Y:S01]  /*32a0*/  MUFU.EX2 R127, R7 ;  /* 0x00000007007f7308 */ /* 0x0044620000000800 */
[C---:B----4-:R-:W-:Y:S01]  /*32b0*/  FMUL R92, R124.reuse, R92 ;  /* 0x0000005c7c5c7220 */ /* 0x050fe20000400000 */
[----:B------:R-:W-:Y:S01]  /*32c0*/  FMUL R93, R124, R93 ;  /* 0x0000005d7c5d7220 */ /* 0x000fe20000400000 */
[C---:B------:R-:W-:Y:S01]  /*32d0*/  FMUL R104, R126.reuse, R104 ;  /* 0x000000687e687220 */ /* 0x040fe20000400000 */
[----:B------:R-:W-:Y:S01]  /*32e0*/  FMUL R105, R126, R105 ;  /* 0x000000697e697220 */ /* 0x000fe20000400000 */
[C---:B------:R-:W-:Y:S01]  /*32f0*/  FMUL R94, R125.reuse, R94 ;  /* 0x0000005e7d5e7220 */ /* 0x040fe20000400000 */
[----:B------:R-:W-:Y:S01]  /*3300*/  FMUL R95, R125, R95 ;  /* 0x0000005f7d5f7220 */ /* 0x000fe20000400000 */
[----:B--2---:R-:W2:Y:S01]  /*3310*/  LDC R7, c[0x0][0x3d4] ;  /* 0x0000f500ff077b82 */ /* 0x004ea20000000800 */
[C---:B-1----:R-:W-:Y:S01]  /*3320*/  FMUL R106, R127.reuse, R106 ;  /* 0x0000006a7f6a7220 */ /* 0x042fe20000400000 */
[----:B------:R-:W-:-:S04]  /*3330*/  FMUL R107, R127, R107 ;  /* 0x0000006b7f6b7220 */ /* 0x000fc80000400000 */
[-C--:B------:R-:W-:Y:S08]  /*3340*/  HMMA.16816.F32.BF16 R92, R72, R24.reuse, R92 ;  /* 0x00000018485c723c */ /* 0x080ff0000004185c */
[----:B---3--:R-:W-:Y:S01]  /*3350*/  HMMA.16816.F32.BF16 R104, R80, R24, R104 ;  /* 0x000000185068723c */ /* 0x008fe20000041868 */
[----:B------:R-:W-:-:S04]  /*3360*/  MOV R24, UR5 ;  /* 0x0000000500187c02 */ /* 0x000fc80008000f00 */
[----:B------:R-:W-:Y:S01]  /*3370*/  ISETP.GE.U32.AND.EX P1, PT, R24, RZ, PT, P1 ;  /* 0x000000ff1800720c */ /* 0x000fe20003f26110 */
[C---:B------:R-:W-:Y:S01]  /*3380*/  FMUL R116, R124.reuse, R116 ;  /* 0x000000747c747220 */ /* 0x040fe20000400000 */
        /* <DEDUP_REMOVED lines=8> */
[----:B------:R-:W-:Y:S01]  /*3410*/  FMUL R113, R124, R113 ;  /* 0x000000717c717220 */ /* 0x000fe20000400000 */
[C---:B------:R-:W-:Y:S01]  /*3420*/  FMUL R114, R125.reuse, R114 ;  /* 0x000000727d727220 */ /* 0x040fe20000400000 */
[----:B------:R-:W-:Y:S01]  /*3430*/  FMUL R115, R125, R115 ;  /* 0x000000737d737220 */ /* 0x000fe20000400000 */
        /* <DEDUP_REMOVED lines=12> */
[----:B-----5:R-:W-:Y:S01]  /*3500*/  HMMA.16816.F32.BF16 R116, R72, R76, R116 ;  /* 0x0000004c4874723c */ /* 0x020fe20000041874 */
[----:B--2---:R-:W-:-:S02]  /*3510*/  IMAD R22, R7, 0x10, R22 ;  /* 0x0000001007167824 */ /* 0x004fc400078e0216 */
[----:B------:R-:W-:Y:S02]  /*3520*/  FFMA2 R152, R152.F32x2.HI_LO, R126.F32x2.HI_LO, R120.F32x2.HI_LO ;  /* 0x0000007e98987249 */ /* 0x000fe40000000078 */
[----:B0-----:R-:W-:Y:S02]  /*3530*/  IMAD R21, R8, 0x10, R21 ;  /* 0x0000001008157824 */ /* 0x001fe400078e0215 */
[----:B------:R-:W-:Y:S02]  /*3540*/  FFMA2 R154, R154.F32x2.HI_LO, R124.F32x2.HI_LO, R122.F32x2.HI_LO ;  /* 0x0000007c9a9a7249 */ /* 0x000fe4000000007a */
[----:B------:R-:W-:Y:S01]  /*3550*/  IMAD.MOV.U32 R25, RZ, RZ, R86 ;  /* 0x000000ffff197224 */ /* 0x000fe200078e0056 */
[----:B------:R-:W-:Y:S01]  /*3560*/  HMMA.16816.F32.BF16 R88, R72, R78, R88 ;  /* 0x0000004e4858723c */ /* 0x000fe20000041858 */
[----:B------:R-:W-:Y:S02]  /*3570*/  IMAD.MOV.U32 R24, RZ, RZ, R87 ;  /* 0x000000ffff187224 */ /* 0x000fe400078e0057 */
[----:B------:R-:W-:-:S02]  /*3580*/  IMAD.MOV.U32 R8, RZ, RZ, R85 ;  /* 0x000000ffff087224 */ /* 0x000fc400078e0055 */
[----:B------:R-:W-:-:S03]  /*3590*/  IMAD.MOV.U32 R7, RZ, RZ, R84 ;  /* 0x000000ffff077224 */ /* 0x000fc600078e0054 */
[----:B------:R-:W-:Y:S08]  /*35a0*/  HMMA.16816.F32.BF16 R112, R72, R26, R112 ;  /* 0x0000001a4870723c */ /* 0x000ff00000041870 */
[C---:B------:R-:W-:Y:S08]  /*35b0*/  HMMA.16816.F32.BF16 R96, R80.reuse, R76, R96 ;  /* 0x0000004c5060723c */ /* 0x040ff00000041860 */
[C---:B------:R-:W-:Y:S08]  /*35c0*/  HMMA.16816.F32.BF16 R100, R80.reuse, R78, R100 ;  /* 0x0000004e5064723c */ /* 0x040ff00000041864 */
[----:B------:R-:W-:Y:S01]  /*35d0*/  HMMA.16816.F32.BF16 R108, R80, R26, R108 ;  /* 0x0000001a506c723c */ /* 0x000fe2000004186c */
[----:B------:R-:W-:-:S04]  /*35e0*/  NOP ;  /* 0x0000000000007918 */ /* 0x000fc80000000000 */
[----:B------:R-:W-:-:S15]  /*35f0*/  @!P1 BRA `(.L_x_1) ;  /* 0xffffffe400449947 */ /* 0x000fde000383ffff */
.L_x_0:
[----:B------:R-:W-:Y:S01]  /*3600*/  FSETP.GT.AND P1, PT, |R155|, 8.50705917302346158658e+37, PT ;  /* 0x7e8000009b00780b */ /* 0x000fe20003f24200 */
[----:B------:R-:W-:Y:S01]  /*3610*/  FMUL R13, R153, 8388608 ;  /* 0x4b000000990d7820 */ /* 0x000fe20000400000 */
[----:B------:R-:W-:Y:S01]  /*3620*/  LOP3.LUT R3, R10, 0x70, RZ, 0xc0, !PT ;  /* 0x000000700a037812 */ /* 0x000fe200078ec0ff */
[----:B------:R-:W0:Y:S01]  /*3630*/  LDC R74, c[0x0][0x3e8] ;  /* 0x0000fa00ff4a7b82 */ /* 0x000e220000000800 */
[----:B------:R-:W-:Y:S01]  /*3640*/  LOP3.LUT R6, R11, 0xc, RZ, 0xc0, !PT ;  /* 0x0000000c0b067812 */ /* 0x000fe200078ec0ff */
[----:B------:R-:W1:Y:S01]  /*3650*/  LDCU.64 UR4, c[0x0][0x3e0] ;  /* 0x00007c00ff0477ac */ /* 0x000e620008000a00 */
[C---:B------:R-:W-:Y:S02]  /*3660*/  FSETP.GEU.AND P2, PT, |R155|.reuse, 1.175494350822287508e-38, PT ;  /* 0x008000009b00780b */ /* 0x040fe40003f4e200 */
[----:B------:R-:W-:Y:S01]  /*3670*/  IADD3 R3, PT, PT, R6, UR6, R3 ;  /* 0x0000000606037c10 */ /* 0x000fe2000fffe003 */
[C---:B------:R-:W-:Y:S01]  /*3680*/  FMUL R6, R155.reuse, 8388608 ;  /* 0x4b0000009b067820 */ /* 0x040fe20000400000 */
[----:B------:R-:W-:-:S02]  /*3690*/  FSETP.GEU.AND P6, PT, R155, 1.175494350822287508e-38, PT ;  /* 0x008000009b00780b */ /* 0x000fc40003fce000 */
[----:B------:R-:W-:Y:S01]  /*36a0*/  FSETP.GT.AND P0, PT, |R154|, 8.50705917302346158658e+37, PT ;  /* 0x7e8000009a00780b */ /* 0x000fe20003f04200 */
[----:B------:R-:W-:Y:S01]  /*36b0*/  @P1 FMUL R115, R115, 0.25 ;  /* 0x3e80000073731820 */ /* 0x000fe20000400000 */
[----:B------:R-:W-:Y:S01]  /*36c0*/  FSEL R54, R6, R155, !P6 ;  /* 0x0000009b06367208 */ /* 0x000fe20007000000 */
[----:B------:R-:W-:Y:S01]  /*36d0*/  @P1 FMUL R155, R155, 0.25 ;  /* 0x3e8000009b9b1820 */ /* 0x000fe20000400000 */
[----:B------:R-:W-:Y:S01]  /*36e0*/  @P1 FMUL R114, R114, 0.25 ;  /* 0x3e80000072721820 */ /* 0x000fe20000400000 */
[----:B------:R-:W-:Y:S01]  /*36f0*/  @P1 FMUL R95, R95, 0.25 ;  /* 0x3e8000005f5f1820 */ /* 0x000fe20000400000 */
[----:B------:R-:W-:Y:S01]  /*3700*/  @P1 FMUL R94, R94, 0.25 ;  /* 0x3e8000005e5e1820 */ /* 0x000fe20000400000 */
[----:B------:R-:W-:Y:S01]  /*3710*/  @!P2 FMUL R155, R155, 16777216 ;  /* 0x4b8000009b9ba820 */ /* 0x000fe20000400000 */
[----:B------:R-:W-:Y:S01]  /*3720*/  @P1 FMUL R91, R91, 0.25 ;  /* 0x3e8000005b5b1820 */ /* 0x000fe20000400000 */
[----:B------:R-:W-:Y:S01]  /*3730*/  @P1 FMUL R90, R90, 0.25 ;  /* 0x3e8000005a5a1820 */ /* 0x000fe20000400000 */
[----:B------:R-:W-:Y:S01]  /*3740*/  @P1 FMUL R119, R119, 0.25 ;  /* 0x3e80000077771820 */ /* 0x000fe20000400000 */
[----:B------:R-:W2:Y:S01]  /*3750*/  MUFU.RCP R6, R155 ;  /* 0x0000009b00067308 */ /* 0x000ea20000001000 */
[----:B------:R-:W-:Y:S01]  /*3760*/  @P1 FMUL R118, R118, 0.25 ;  /* 0x3e80000076761820 */ /* 0x000fe20000400000 */
[----:B------:R-:W-:Y:S01]  /*3770*/  @!P2 FMUL R115, R115, 16777216 ;  /* 0x4b8000007373a820 */ /* 0x000fe20000400000 */
[----:B------:R-:W-:Y:S01]  /*3780*/  @!P2 FMUL R114, R114, 16777216 ;  /* 0x4b8000007272a820 */ /* 0x000fe20000400000 */
[----:B------:R-:W-:Y:S01]  /*3790*/  @!P2 FMUL R95, R95, 16777216 ;  /* 0x4b8000005f5fa820 */ /* 0x000fe20000400000 */
[----:B------:R-:W-:Y:S01]  /*37a0*/  @!P2 FMUL R94, R94, 16777216 ;  /* 0x4b8000005e5ea820 */ /* 0x000fe20000400000 */
[----:B------:R-:W-:Y:S01]  /*37b0*/  @!P2 FMUL R91, R91, 16777216 ;  /* 0x4b8000005b5ba820 */ /* 0x000fe20000400000 */
[----:B------:R-:W-:Y:S01]  /*37c0*/  @!P2 FMUL R90, R90, 16777216 ;  /* 0x4b8000005a5aa820 */ /* 0x000fe20000400000 */
[----:B------:R-:W-:Y:S01]  /*37d0*/  @!P2 FMUL R119, R119, 16777216 ;  /* 0x4b8000007777a820 */ /* 0x000fe20000400000 */
[----:B------:R-:W-:Y:S01]  /*37e0*/  @!P2 FMUL R118, R118, 16777216 ;  /* 0x4b8000007676a820 */ /* 0x000fe20000400000 */
[----:B------:R-:W-:Y:S01]  /*37f0*/  FSETP.GEU.AND P2, PT, |R154|, 1.175494350822287508e-38, PT ;  /* 0x008000009a00780b */ /* 0x000fe20003f4e200 */
[----:B------:R-:W-:Y:S01]  /*3800*/  VIADD R10, R54, 0xc0cafb0d ;  /* 0xc0cafb0d360a7836 */ /* 0x000fe20000000000 */
[----:B------:R-:W-:Y:S01]  /*3810*/  FSETP.GEU.AND P1, PT, R154, 1.175494350822287508e-38, PT ;  /* 0x008000009a00780b */ /* 0x000fe20003f2e000 */
[----:B------:R-:W-:Y:S01]  /*3820*/  @P0 FMUL R113, R113, 0.25 ;  /* 0x3e80000071710820 */ /* 0x000fe20000400000 */
[----:B------:R-:W-:Y:S01]  /*3830*/  @P0 FMUL R112, R112, 0.25 ;  /* 0x3e80000070700820 */ /* 0x000fe20000400000 */
[----:B------:R-:W-:Y:S01]  /*3840*/  @P0 FMUL R93, R93, 0.25 ;  /* 0x3e8000005d5d0820 */ /* 0x000fe20000400000 */
[----:B------:R-:W-:Y:S01]  /*3850*/  LOP3.LUT R11, R10, 0xff800000, RZ, 0xc0, !PT ;  /* 0xff8000000a0b7812 */ /* 0x000fe200078ec0ff */
[C---:B--2---:R-:W-:Y:S01]  /*3860*/  FMUL R34, R6.reuse, R115 ;  /* 0x0000007306227220 */ /* 0x044fe20000400000 */
[C---:B------:R-:W-:Y:S01]  /*3870*/  FMUL R35, R6.reuse, R114 ;  /* 0x0000007206237220 */ /* 0x040fe20000400000 */
[C---:B------:R-:W-:Y:S01]  /*3880*/  FMUL R39, R6.reuse, R95 ;  /* 0x0000005f06277220 */ /* 0x040fe20000400000 */
[C---:B------:R-:W-:Y:S01]  /*3890*/  FMUL R38, R6.reuse, R94 ;  /* 0x0000005e06267220 */ /* 0x040fe20000400000 */
[C---:B------:R-:W-:Y:S01]  /*38a0*/  FMUL R42, R6.reuse, R91 ;  /* 0x0000005b062a7220 */ /* 0x040fe20000400000 */
[C---:B------:R-:W-:Y:S01]  /*38b0*/  FMUL R43, R6.reuse, R90 ;  /* 0x0000005a062b7220 */ /* 0x040fe20000400000 */
[C---:B------:R-:W-:Y:S01]  /*38c0*/  FMUL R47, R6.reuse, R119 ;  /* 0x00000077062f7220 */ /* 0x040fe20000400000 */
[----:B------:R-:W-:Y:S01]  /*38d0*/  FMUL R46, R6, R118 ;  /* 0x00000076062e7220 */ /* 0x000fe20000400000 */
[----:B------:R-:W-:Y:S01]  /*38e0*/  FMUL R6, R154, 8388608 ;  /* 0x4b0000009a067820 */ /* 0x000fe20000400000 */
[----:B------:R-:W-:Y:S01]  /*38f0*/  @P0 FMUL R92, R92, 0.25 ;  /* 0x3e8000005c5c0820 */ /* 0x000fe20000400000 */
[----:B------:R-:W-:Y:S01]  /*3900*/  @P0 FMUL R89, R89, 0.25 ;  /* 0x3e80000059590820 */ /* 0x000fe20000400000 */
[----:B------:R-:W-:Y:S01]  /*3910*/  @P0 FMUL R88, R88, 0.25 ;  /* 0x3e80000058580820 */ /* 0x000fe20000400000 */
[----:B------:R-:W-:Y:S01]  /*3920*/  @P0 FMUL R117, R117, 0.25 ;  /* 0x3e80000075750820 */ /* 0x000fe20000400000 */
[----:B------:R-:W-:Y:S01]  /*3930*/  FSEL R52, R6, R154, !P1 ;  /* 0x0000009a06347208 */ /* 0x000fe20004800000 */
[----:B------:R-:W-:Y:S01]  /*3940*/  @P0 FMUL R154, R154, 0.25 ;  /* 0x3e8000009a9a0820 */ /* 0x000fe20000400000 */
[----:B------:R-:W-:Y:S01]  /*3950*/  @P0 FMUL R116, R116, 0.25 ;  /* 0x3e80000074740820 */ /* 0x000fe20000400000 */
[----:B------:R-:W-:Y:S01]  /*3960*/  FSETP.GT.AND P0, PT, |R152|, 8.50705917302346158658e+37, PT ;  /* 0x7e8000009800780b */ /* 0x000fe20003f04200 */
[----:B------:R-:W-:Y:S01]  /*3970*/  @!P2 FMUL R113, R113, 16777216 ;  /* 0x4b8000007171a820 */ /* 0x000fe20000400000 */
[----:B------:R-:W-:Y:S01]  /*3980*/  FSEL R9, RZ, -23, P6 ;  /* 0xc1b80000ff097808 */ /* 0x000fe20003000000 */
[----:B------:R-:W-:Y:S01]  /*3990*/  @!P2 FMUL R154, R154, 16777216 ;  /* 0x4b8000009a9aa820 */ /* 0x000fe20000400000 */
[----:B------:R-:W-:Y:S01]  /*39a0*/  I2FP.F32.S32 R12, R11 ;  /* 0x0000000b000c7245 */ /* 0x000fe20000201400 */
[----:B------:R-:W-:Y:S01]  /*39b0*/  @!P2 FMUL R112, R112, 16777216 ;  /* 0x4b8000007070a820 */ /* 0x000fe20000400000 */
[----:B------:R-:W-:Y:S01]  /*39c0*/  FSETP.GT.AND P6, PT, |R153|, 8.50705917302346158658e+37, PT ;  /* 0x7e8000009900780b */ /* 0x000fe20003fc4200 */
[----:B------:R-:W-:Y:S01]  /*39d0*/  @!P2 FMUL R93, R93, 16777216 ;  /* 0x4b8000005d5da820 */ /* 0x000fe20000400000 */
[----:B------:R-:W-:Y:S01]  /*39e0*/  @!P2 FMUL R92, R92, 16777216 ;  /* 0x4b8000005c5ca820 */ /* 0x000fe20000400000 */
[----:B------:R-:W-:Y:S01]  /*39f0*/  @!P2 FMUL R89, R89, 16777216 ;  /* 0x4b8000005959a820 */ /* 0x000fe20000400000 */
[----:B------:R-:W-:Y:S01]  /*3a00*/  @!P2 FMUL R88, R88, 16777216 ;  /* 0x4b8000005858a820 */ /* 0x000fe20000400000 */
[----:B------:R-:W-:Y:S01]  /*3a10*/  @!P2 FMUL R117, R117, 16777216 ;  /* 0x4b8000007575a820 */ /* 0x000fe20000400000 */
[----:B------:R-:W-:Y:S01]  /*3a20*/  @!P2 FMUL R116, R116, 16777216 ;  /* 0x4b8000007474a820 */ /* 0x000fe20000400000 */
[----:B------:R-:W-:Y:S01]  /*3a30*/  FSETP.GEU.AND P2, PT, |R152|, 1.175494350822287508e-38, PT ;  /* 0x008000009800780b */ /* 0x000fe20003f4e200 */
[----:B------:R-:W-:Y:S01]  /*3a40*/  FFMA.FTZ R12, R12, 1.1920928955078125e-07, R9 ;  /* 0x340000000c0c7823 */ /* 0x000fe20000010009 */
[C---:B------:R-:W-:Y:S01]  /*3a50*/  FSETP.GEU.AND P5, PT, |R153|.reuse, 1.175494350822287508e-38, PT ;  /* 0x008000009900780b */ /* 0x040fe20003fae200 */
[----:B------:R-:W-:Y:S01]  /*3a60*/  FMUL R9, R152, 8388608 ;  /* 0x4b00000098097820 */ /* 0x000fe20000400000 */
[----:B------:R-:W-:Y:S01]  /*3a70*/  FSEL R7, RZ, -23, P1 ;  /* 0xc1b80000ff077808 */ /* 0x000fe20000800000 */
[----:B------:R-:W-:Y:S01]  /*3a80*/  VIADD R6, R52, 0xc0cafb0d ;  /* 0xc0cafb0d34067836 */ /* 0x000fe20000000000 */
[C---:B------:R-:W-:Y:S01]  /*3a90*/  FSETP.GEU.AND P1, PT, R152.reuse, 1.175494350822287508e-38, PT ;  /* 0x008000009800780b */ /* 0x040fe20003f2e000 */
[----:B------:R-:W2:Y:S01]  /*3aa0*/  MUFU.RCP R14, R154 ;  /* 0x0000009a000e7308 */ /* 0x000ea20000001000 */
[----:B------:R-:W-:Y:S01]  /*3ab0*/  FSETP.GEU.AND P3, PT, R153, 1.175494350822287508e-38, PT ;  /* 0x008000009900780b */ /* 0x000fe20003f6e000 */
[----:B------:R-:W-:Y:S01]  /*3ac0*/  BAR.SYNC.DEFER_BLOCKING 0x0 ;  /* 0x0000000000007b1d */ /* 0x000fe20000010000 */
[----:B------:R-:W-:Y:S01]  /*3ad0*/  FSEL R67, R9, R152, !P1 ;  /* 0x0000009809437208 */ /* 0x000fe20004800000 */
[----:B------:R-:W-:Y:S01]  /*3ae0*/  @P0 FMUL R152, R152, 0.25 ;  /* 0x3e80000098980820 */ /* 0x000fe20000400000 */
[----:B------:R-:W-:Y:S01]  /*3af0*/  LOP3.LUT R8, R6, 0xff800000, RZ, 0xc0, !PT ;  /* 0xff80000006087812 */ /* 0x000fe200078ec0ff */
[----:B------:R-:W-:Y:S01]  /*3b00*/  @P0 FMUL R109, R109, 0.25 ;  /* 0x3e8000006d6d0820 */ /* 0x000fe20000400000 */
[----:B------:R-:W-:Y:S01]  /*3b10*/  FSEL R6, R13, R153, !P3 ;  /* 0x000000990d067208 */ /* 0x000fe20005800000 */
[----:B------:R-:W-:Y:S01]  /*3b20*/  @P6 FMUL R153, R153, 0.25 ;  /* 0x3e80000099996820 */ /* 0x000fe20000400000 */
[----:B------:R-:W-:Y:S01]  /*3b30*/  @!P2 FMUL R152, R152, 16777216 ;  /* 0x4b8000009898a820 */ /* 0x000fe20000400000 */
[----:B------:R-:W-:Y:S01]  /*3b40*/  I2FP.F32.S32 R10, R8 ;  /* 0x00000008000a7245 */ /* 0x000fe20000201400 */
[----:B------:R-:W-:Y:S01]  /*3b50*/  @P0 FMUL R108, R108, 0.25 ;  /* 0x3e8000006c6c0820 */ /* 0x000fe20000400000 */
[----:B------:R-:W-:Y:S01]  /*3b60*/  @!P5 FMUL R153, R153, 16777216 ;  /* 0x4b8000009999d820 */ /* 0x000fe20000400000 */
[----:B------:R-:W3:Y:S01]  /*3b70*/  MUFU.RCP R19, R152 ;  /* 0x0000009800137308 */ /* 0x000ee20000001000 */
[----:B------:R-:W-:Y:S01]  /*3b80*/  @P0 FMUL R105, R105, 0.25 ;  /* 0x3e80000069690820 */ /* 0x000fe20000400000 */
[----:B------:R-:W-:Y:S01]  /*3b90*/  FFMA.FTZ R7, R10, 1.1920928955078125e-07, R7 ;  /* 0x340000000a077823 */ /* 0x000fe20000010007 */
[----:B------:R-:W-:Y:S01]  /*3ba0*/  @P0 FMUL R104, R104, 0.25 ;  /* 0x3e80000068680820 */ /* 0x000fe20000400000 */
[----:B------:R-:W-:Y:S01]  /*3bb0*/  @P0 FMUL R101, R101, 0.25 ;  /* 0x3e80000065650820 */ /* 0x000fe20000400000 */
[----:B------:R-:W-:Y:S01]  /*3bc0*/  @P0 FMUL R100, R100, 0.25 ;  /* 0x3e80000064640820 */ /* 0x000fe20000400000 */
[----:B------:R-:W-:Y:S01]  /*3bd0*/  @P0 FMUL R97, R97, 0.25 ;  /* 0x3e80000061610820 */ /* 0x000fe20000400000 */
[----:B------:R-:W-:Y:S01]  /*3be0*/  @P0 FMUL R96, R96, 0.25 ;  /* 0x3e80000060600820 */ /* 0x000fe20000400000 */
[----:B------:R-:W4:Y:S01]  /*3bf0*/  MUFU.RCP R10, R153 ;  /* 0x00000099000a7308 */ /* 0x000f220000001000 */
[----:B------:R-:W-:Y:S01]  /*3c00*/  @P6 FMUL R111, R111, 0.25 ;  /* 0x3e8000006f6f6820 */ /* 0x000fe20000400000 */
[----:B------:R-:W-:Y:S01]  /*3c10*/  @P6 FMUL R110, R110, 0.25 ;  /* 0x3e8000006e6e6820 */ /* 0x000fe20000400000 */
[----:B------:R-:W-:Y:S01]  /*3c20*/  @P6 FMUL R107, R107, 0.25 ;  /* 0x3e8000006b6b6820 */ /* 0x000fe20000400000 */
[----:B------:R-:W-:Y:S01]  /*3c30*/  @P6 FMUL R106, R106, 0.25 ;  /* 0x3e8000006a6a6820 */ /* 0x000fe20000400000 */
[----:B------:R-:W-:Y:S01]  /*3c40*/  @P6 FMUL R103, R103, 0.25 ;  /* 0x3e80000067676820 */ /* 0x000fe20000400000 */
[----:B------:R-:W-:Y:S01]  /*3c50*/  @P6 FMUL R102, R102, 0.25 ;  /* 0x3e80000066666820 */ /* 0x000fe20000400000 */
[----:B------:R-:W-:Y:S01]  /*3c60*/  @P6 FMUL R99, R99, 0.25 ;  /* 0x3e80000063636820 */ /* 0x000fe20000400000 */
        /* <DEDUP_REMOVED lines=9> */
[C---:B--2---:R-:W-:Y:S01]  /*3d00*/  FMUL R37, R14.reuse, R112 ;  /* 0x000000700e257220 */ /* 0x044fe20000400000 */
[----:B------:R-:W-:Y:S01]  /*3d10*/  FMUL R40, R14, R92 ;  /* 0x0000005c0e287220 */ /* 0x000fe20000400000 */
        /* <DEDUP_REMOVED lines=8> */
[C---:B------:R-:W-:Y:S01]  /*3da0*/  FMUL R44, R14.reuse, R89 ;  /* 0x000000590e2c7220 */ /* 0x040fe20000400000 */
[C---:B------:R-:W-:Y:S01]  /*3db0*/  FMUL R49, R14.reuse, R117 ;  /* 0x000000750e317220 */ /* 0x040fe20000400000 */
[C---:B---3--:R-:W-:Y:S01]  /*3dc0*/  FMUL R20, R19.reuse, R109 ;  /* 0x0000006d13147220 */ /* 0x048fe20000400000 */
        /* <DEDUP_REMOVED lines=8> */
[C---:B------:R-:W-:Y:S01]  /*3e50*/  FMUL R48, R14.reuse, R116 ;  /* 0x000000740e307220 */ /* 0x040fe20000400000 */
[----:B------:R-:W-:Y:S01]  /*3e60*/  SHF.R.U32.HI R19, RZ, 0x5, R0 ;  /* 0x00000005ff137819 */ /* 0x000fe20000011600 */
[C---:B------:R-:W-:Y:S01]  /*3e70*/  FMUL R36, R14.reuse, R113 ;  /* 0x000000710e247220 */ /* 0x040fe20000400000 */
[----:B------:R-:W-:Y:S01]  /*3e80*/  FMUL R41, R14, R93 ;  /* 0x0000005d0e297220 */ /* 0x000fe20000400000 */
[C---:B----4-:R-:W-:Y:S01]  /*3e90*/  FMUL R17, R10.reuse, R111 ;  /* 0x0000006f0a117220 */ /* 0x050fe20000400000 */
[C---:B------:R-:W-:Y:S01]  /*3ea0*/  FMUL R18, R10.reuse, R110 ;  /* 0x0000006e0a127220 */ /* 0x040fe20000400000 */
[C---:B------:R-:W-:Y:S01]  /*3eb0*/  FMUL R22, R10.reuse, R107 ;  /* 0x0000006b0a167220 */ /* 0x040fe20000400000 */
[C---:B------:R-:W-:Y:S01]  /*3ec0*/  FMUL R23, R10.reuse, R106 ;  /* 0x0000006a0a177220 */ /* 0x040fe20000400000 */
[C---:B------:R-:W-:Y:S01]  /*3ed0*/  FMUL R26, R10.reuse, R103 ;  /* 0x000000670a1a7220 */ /* 0x040fe20000400000 */
[C---:B------:R-:W-:Y:S01]  /*3ee0*/  FMUL R27, R10.reuse, R102 ;  /* 0x000000660a1b7220 */ /* 0x040fe20000400000 */
[C---:B------:R-:W-:Y:S01]  /*3ef0*/  FMUL R31, R10.reuse, R99 ;  /* 0x000000630a1f7220 */ /* 0x040fe20000400000 */
[----:B------:R-:W-:Y:S01]  /*3f00*/  FMUL R30, R10, R98 ;  /* 0x000000620a1e7220 */ /* 0x000fe20000400000 */
[----:B------:R-:W-:Y:S01]  /*3f10*/  IADD3 R10, PT, PT, R67, -0x3f3504f3, RZ ;  /* 0xc0cafb0d430a7810 */ /* 0x000fe20007ffe0ff */
[----:B------:R-:W-:Y:S01]  /*3f20*/  VIADD R14, R6, 0xc0cafb0d ;  /* 0xc0cafb0d060e7836 */ /* 0x000fe20000000000 */
[----:B------:R-:W-:Y:S01]  /*3f30*/  F2FP.BF16.F32.PACK_AB R51, R37, R40 ;  /* 0x000000282533723e */ /* 0x000fe200000010ff */
[----:B------:R-:W-:Y:S01]  /*3f40*/  IMAD.IADD R11, R54, 0x1, -R11 ;  /* 0x00000001360b7824 */ /* 0x000fe200078e0a0b */
[----:B------:R-:W-:Y:S01]  /*3f50*/  F2FP.BF16.F32.PACK_AB R40, R44, R49 ;  /* 0x000000312c28723e */ /* 0x000fe200000010ff */
[----:B------:R-:W-:Y:S01]  /*3f60*/  IMAD.IADD R8, R52, 0x1, -R8 ;  /* 0x0000000134087824 */ /* 0x000fe200078e0a08 */
[----:B------:R-:W-:Y:S01]  /*3f70*/  SGXT.U32 R19, R19, 0x3 ;  /* 0x000000031313781a */ /* 0x000fe20000000000 */
[----:B------:R-:W-:Y:S01]  /*3f80*/  FADD R11, R11, -1 ;  /* 0xbf8000000b0b7421 */ /* 0x000fe20000000000 */
[----:B------:R-:W-:Y:S01]  /*3f90*/  F2FP.BF16.F32.PACK_AB R50, R45, R48 ;  /* 0x000000302d32723e */ /* 0x000fe200000010ff */
[----:B------:R-:W-:Y:S01]  /*3fa0*/  IMAD.MOV.U32 R48, RZ, RZ, 0x3dc6b27f ;  /* 0x3dc6b27fff307424 */ /* 0x000fe200078e00ff */
[----:B------:R-:W-:Y:S01]  /*3fb0*/  F2FP.BF16.F32.PACK_AB R44, R29, R32 ;  /* 0x000000201d2c723e */ /* 0x000fe200000010ff */
[----:B0-----:R-:W-:Y:S01]  /*3fc0*/  IMAD R19, R19, R74, RZ ;  /* 0x0000004a13137224 */ /* 0x001fe200078e02ff */
[----:B------:R-:W-:Y:S01]  /*3fd0*/  F2FP.BF16.F32.PACK_AB R41, R36, R41 ;  /* 0x000000292429723e */ /* 0x000fe200000010ff */
[----:B------:R-:W-:Y:S01]  /*3fe0*/  STS.64 [R5+UR6], R50 ;  /* 0x0000003205007988 */ /* 0x000fe20008000a06 */
[----:B------:R-:W-:Y:S01]  /*3ff0*/  F2FP.BF16.F32.PACK_AB R45, R21, R24 ;  /* 0x00000018152d723e */ /* 0x000fe200000010ff */
[----:B------:R-:W-:Y:S01]  /*4000*/  IMAD R21, R74, 0x8, R19 ;  /* 0x000000084a157824 */ /* 0x000fe200078e0213 */
[----:B------:R-:W-:Y:S01]  /*4010*/  F2FP.BF16.F32.PACK_AB R29, R20, R25 ;  /* 0x00000019141d723e */ /* 0x000fe200000010ff */
[----:B------:R-:W-:Y:S01]  /*4020*/  STS.64 [R5+UR6+0x100], R40 ;  /* 0x0001002805007988 */ /* 0x000fe20008000a06 */
[----:B------:R-:W-:Y:S01]  /*4030*/  F2FP.BF16.F32.PACK_AB R28, R28, R33 ;  /* 0x000000211c1c723e */ /* 0x000fe200000010ff */
[----:B------:R-:W-:Y:S01]  /*4040*/  IMAD R20, R74, 0x8, R21 ;  /* 0x000000084a147824 */ /* 0x000fe200078e0215 */
[----:B------:R-:W-:Y:S01]  /*4050*/  LOP3.LUT R10, R10, 0xff800000, RZ, 0xc0, !PT ;  /* 0xff8000000a0a7812 */ /* 0x000fe200078ec0ff */
[----:B------:R-:W-:Y:S01]  /*4060*/  STS.64 [R5+UR6+0x80], R44 ;  /* 0x0000802c05007988 */ /* 0x000fe20008000a06 */
[----:B------:R-:W-:Y:S01]  /*4070*/  LOP3.LUT R15, R14, 0xff800000, RZ, 0xc0, !PT ;  /* 0xff8000000e0f7812 */ /* 0x000fe200078ec0ff */
[----:B------:R-:W-:Y:S01]  /*4080*/  IMAD R24, R74, 0x8, R20 ;  /* 0x000000084a187824 */ /* 0x000fe200078e0214 */
[----:B------:R-:W-:Y:S01]  /*4090*/  F2FP.BF16.F32.PACK_AB R39, R34, R39 ;  /* 0x000000272227723e */ /* 0x000fe200000010ff */
[----:B------:R0:W-:Y:S01]  /*40a0*/  STS.64 [R5+UR6+0x180], R28 ;  /* 0x0001801c05007988 */ /* 0x0001e20008000a06 */
[----:B------:R-:W-:Y:S01]  /*40b0*/  LOP3.LUT R34, R5, 0x40, RZ, 0x3c, !PT ;  /* 0x0000004005227812 */ /* 0x000fe200078e3cff */
[----:B------:R-:W-:Y:S01]  /*40c0*/  FADD R8, R8, -1 ;  /* 0xbf80000008087421 */ /* 0x000fe20000000000 */
[----:B------:R-:W-:Y:S01]  /*40d0*/  FSEL R13, RZ, -23, P3 ;  /* 0xc1b80000ff0d7808 */ /* 0x000fe20001800000 */
[----:B------:R-:W-:Y:S01]  /*40e0*/  IMAD R25, R74, 0x8, R24 ;  /* 0x000000084a197824 */ /* 0x000fe200078e0218 */
[----:B------:R-:W-:Y:S01]  /*40f0*/  I2FP.F32.S32 R14, R10 ;  /* 0x0000000a000e7245 */ /* 0x000fe20000201400 */
[----:B-1----:R-:W-:Y:S01]  /*4100*/  UIMAD UR4, UR7, UR4, URZ ;  /* 0x00000004070472a4 */ /* 0x002fe2000f8e02ff */
[----:B------:R-:W-:Y:S01]  /*4110*/  I2FP.F32.S32 R16, R15 ;  /* 0x0000000f00107245 */ /* 0x000fe20000201400 */
[----:B------:R-:W-:Y:S01]  /*4120*/  IMAD.IADD R15, R6, 0x1, -R15 ;  /* 0x00000001060f7824 */ /* 0x000fe200078e0a0f */
[----:B------:R-:W-:Y:S01]  /*4130*/  F2FP.BF16.F32.PACK_AB R17, R17, R22 ;  /* 0x000000161111723e */ /* 0x000fe200000010ff */
[----:B------:R-:W-:Y:S01]  /*4140*/  USHF.L.U32 UR8, UR4, 0x1, URZ ;  /* 0x0000000104087899 */ /* 0x000fe200080006ff */
[----:B------:R-:W-:Y:S01]  /*4150*/  FSEL R9, RZ, -23, P1 ;  /* 0xc1b80000ff097808 */ /* 0x000fe20000800000 */
[----:B0-----:R-:W-:-:S02]  /*4160*/  IMAD.IADD R5, R67, 0x1, -R10 ;  /* 0x0000000143057824 */ /* 0x001fc400078e0a0a */
[----:B------:R-:W-:Y:S01]  /*4170*/  FFMA.FTZ R10, R11, R48, -0.16845393180847167969 ;  /* 0xbe2c7f300b0a7423 */ /* 0x000fe20000010030 */
[----:B------:R-:W-:Y:S01]  /*4180*/  FFMA.FTZ R13, R16, 1.1920928955078125e-07, R13 ;  /* 0x34000000100d7823 */ /* 0x000fe2000001000d */
[----:B------:R-:W-:Y:S01]  /*4190*/  F2FP.BF16.F32.PACK_AB R16, R26, R31 ;  /* 0x0000001f1a10723e */ /* 0x000fe200000010ff */
[----:B------:R-:W-:Y:S01]  /*41a0*/  FADD R5, R5, -1 ;  /* 0xbf80000005057421 */ /* 0x000fe20000000000 */
[C---:B------:R-:W-:Y:S01]  /*41b0*/  FFMA.FTZ R10, R11.reuse, R10, 0.1716887056827545166 ;  /* 0x3e2fcf2a0b0a7423 */ /* 0x040fe2000001000a */
[----:B------:R-:W-:Y:S01]  /*41c0*/  FFMA.FTZ R14, R14, 1.1920928955078125e-07, R9 ;  /* 0x340000000e0e7823 */ /* 0x000fe20000010009 */
[----:B------:R-:W-:Y:S01]  /*41d0*/  FFMA.FTZ R9, R8, R48, -0.16845393180847167969 ;  /* 0xbe2c7f3008097423 */ /* 0x000fe20000010030 */
[----:B------:R0:W-:Y:S01]  /*41e0*/  STS.64 [R34+UR6+0x2180], R16 ;  /* 0x0021801022007988 */ /* 0x0001e20008000a06 */
[----:B------:R-:W-:Y:S01]  /*41f0*/  FFMA.FTZ R10, R11, R10, -0.17900948226451873779 ;  /* 0xbe374e430b0a7423 */ /* 0x000fe2000001000a */
[----:B------:R-:W-:Y:S01]  /*4200*/  F2FP.BF16.F32.PACK_AB R33, R18, R23 ;  /* 0x000000171221723e */ /* 0x000fe200000010ff */
[----:B------:R-:W-:-:S02]  /*4210*/  IMAD R23, R74, 0x8, R25 ;  /* 0x000000084a177824 */ /* 0x000fc400078e0219 */
[----:B------:R-:W-:Y:S01]  /*4220*/  FFMA.FTZ R9, R8, R9, 0.1716887056827545166 ;  /* 0x3e2fcf2a08097423 */ /* 0x000fe20000010009 */
[----:B------:R-:W-:Y:S01]  /*4230*/  FFMA.FTZ R10, R11, R10, 0.20512372255325317383 ;  /* 0x3e520bf40b0a7423 */ /* 0x000fe2000001000a */
[----:B------:R-:W-:Y:S01]  /*4240*/  F2FP.BF16.F32.PACK_AB R32, R27, R30 ;  /* 0x0000001e1b20723e */ /* 0x000fe200000010ff */
[----:B------:R-:W-:Y:S01]  /*4250*/  FADD R15, R15, -1 ;  /* 0xbf8000000f0f7421 */ /* 0x000fe20000000000 */
[----:B------:R-:W-:Y:S01]  /*4260*/  LEA R27, R74, R23, 0x3 ;  /* 0x000000174a1b7211 */ /* 0x000fe200078e18ff */
[----:B------:R-:W-:Y:S01]  /*4270*/  FFMA.FTZ R10, R11, R10, -0.24046532809734344482 ;  /* 0xbe763c8b0b0a7423 */ /* 0x000fe2000001000a */
[----:B------:R-:W-:Y:S01]  /*4280*/  FFMA.FTZ R9, R8, R9, -0.17900948226451873779 ;  /* 0xbe374e4308097423 */ /* 0x000fe20000010009 */
[-C--:B------:R-:W-:Y:S01]  /*4290*/  FFMA.FTZ R18, R15, R48.reuse, -0.16845393180847167969 ;  /* 0xbe2c7f300f127423 */ /* 0x080fe20000010030 */
[----:B0-----:R-:W-:Y:S01]  /*42a0*/  FFMA.FTZ R16, R5, R48, -0.16845393180847167969 ;  /* 0xbe2c7f3005107423 */ /* 0x001fe20000010030 */
[----:B------:R-:W-:Y:S01]  /*42b0*/  FFMA.FTZ R10, R11, R10, 0.28857114911079406738 ;  /* 0x3e93bf990b0a7423 */ /* 0x000fe2000001000a */
[----:B------:R-:W-:-:S02]  /*42c0*/  IMAD R28, R74, 0x8, R27 ;  /* 0x000000084a1c7824 */ /* 0x000fc400078e021b */
[----:B------:R-:W-:Y:S01]  /*42d0*/  FFMA.FTZ R9, R8, R9, 0.20512372255325317383 ;  /* 0x3e520bf408097423 */ /* 0x000fe20000010009 */
[----:B------:R-:W-:Y:S01]  /*42e0*/  FFMA.FTZ R16, R5, R16, 0.1716887056827545166 ;  /* 0x3e2fcf2a05107423 */ /* 0x000fe20000010010 */
[----:B------:R-:W-:Y:S01]  /*42f0*/  FFMA.FTZ R10, R11, R10, -0.36067417263984680176 ;  /* 0xbeb8aa490b0a7423 */ /* 0x000fe2000001000a */
[----:B------:R-:W-:Y:S02]  /*4300*/  IMAD R29, R74, 0x8, R28 ;  /* 0x000000084a1d7824 */ /* 0x000fe400078e021c */
[----:B------:R-:W-:Y:S01]  /*4310*/  FFMA.FTZ R9, R8, R9, -0.24046532809734344482 ;  /* 0xbe763c8b08097423 */ /* 0x000fe20000010009 */
[----:B------:R-:W-:Y:S01]  /*4320*/  FFMA.FTZ R16, R5, R16, -0.17900948226451873779 ;  /* 0xbe374e4305107423 */ /* 0x000fe20000010010 */
[----:B------:R-:W-:Y:S01]  /*4330*/  FFMA.FTZ R10, R11, R10, 0.48089820146560668945 ;  /* 0x3ef6384a0b0a7423 */ /* 0x000fe2000001000a */
[----:B------:R-:W-:Y:S01]  /*4340*/  FFMA.FTZ R18, R15, R18, 0.1716887056827545166 ;  /* 0x3e2fcf2a0f127423 */ /* 0x000fe20000010012 */
[----:B------:R-:W-:Y:S02]  /*4350*/  IMAD R31, R74, 0x8, R29 ;  /* 0x000000084a1f7824 */ /* 0x000fe400078e021d */
[----:B------:R-:W-:Y:S01]  /*4360*/  FFMA.FTZ R16, R5, R16, 0.20512372255325317383 ;  /* 0x3e520bf405107423 */ /* 0x000fe20000010010 */
[----:B------:R-:W-:Y:S01]  /*4370*/  FFMA.FTZ R10, R11, R10, -0.72134751081466674805 ;  /* 0xbf38aa3b0b0a7423 */ /* 0x000fe2000001000a */
[C---:B------:R-:W-:Y:S01]  /*4380*/  FFMA.FTZ R9, R8.reuse, R9, 0.28857114911079406738 ;  /* 0x3e93bf9908097423 */ /* 0x040fe20000010009 */
[----:B------:R0:W-:Y:S01]  /*4390*/  STS.64 [R34+UR6+0x2080], R32 ;  /* 0x0020802022007988 */ /* 0x0001e20008000a06 */
[----:B------:R-:W-:Y:S01]  /*43a0*/  FFMA.FTZ R16, R5, R16, -0.24046532809734344482 ;  /* 0xbe763c8b05107423 */ /* 0x000fe20000010010 */
[----:B------:R-:W-:Y:S01]  /*43b0*/  FMUL R10, R11, R10 ;  /* 0x0000000a0b0a7220 */ /* 0x000fe20000400000 */
[----:B------:R-:W-:Y:S01]  /*43c0*/  FFMA.FTZ R18, R15, R18, -0.17900948226451873779 ;  /* 0xbe374e430f127423 */ /* 0x000fe20000010012 */
[C---:B------:R-:W-:Y:S01]  /*43d0*/  FFMA.FTZ R9, R8.reuse, R9, -0.36067417263984680176 ;  /* 0xbeb8aa4908097423 */ /* 0x040fe20000010009 */
[----:B------:R-:W-:Y:S01]  /*43e0*/  FFMA.FTZ R16, R5, R16, 0.28857114911079406738 ;  /* 0x3e93bf9905107423 */ /* 0x000fe20000010010 */
[----:B------:R-:W-:Y:S01]  /*43f0*/  FMUL R10, R11, R10 ;  /* 0x0000000a0b0a7220 */ /* 0x000fe20000400000 */
[----:B------:R-:W-:Y:S01]  /*4400*/  F2FP.BF16.F32.PACK_AB R37, R35, R38 ;  /* 0x000000262325723e */ /* 0x000fe200000010ff */
[----:B------:R-:W-:Y:S01]  /*4410*/  FFMA.FTZ R18, R15, R18, 0.20512372255325317383 ;  /* 0x3e520bf40f127423 */ /* 0x000fe20000010012 */
[----:B------:R-:W-:Y:S01]  /*4420*/  FFMA.FTZ R16, R5, R16, -0.36067417263984680176 ;  /* 0xbeb8aa4905107423 */ /* 0x000fe20000010010 */
[----:B------:R-:W-:Y:S01]  /*4430*/  F2FP.BF16.F32.PACK_AB R36, R43, R46 ;  /* 0x0000002e2b24723e */ /* 0x000fe200000010ff */
[----:B------:R-:W-:Y:S01]  /*4440*/  FFMA.FTZ R9, R8, R9, 0.48089820146560668945 ;  /* 0x3ef6384a08097423 */ /* 0x000fe20000010009 */
[----:B0-----:R-:W-:-:S02]  /*4450*/  IMAD R33, R74, 0x8, R31 ;  /* 0x000000084a217824 */ /* 0x001fc400078e021f */
[----:B------:R-:W-:Y:S01]  /*4460*/  FFMA.FTZ R16, R5, R16, 0.48089820146560668945 ;  /* 0x3ef6384a05107423 */ /* 0x000fe20000010010 */
[----:B------:R-:W-:Y:S01]  /*4470*/  FFMA.FTZ R11, R11, 1.4426950216293334961, R10 ;  /* 0x3fb8aa3b0b0b7823 */ /* 0x000fe2000001000a */
[----:B------:R-:W-:Y:S01]  /*4480*/  FFMA.FTZ R18, R15, R18, -0.24046532809734344482 ;  /* 0xbe763c8b0f127423 */ /* 0x000fe20000010012 */
[----:B------:R-:W-:Y:S02]  /*4490*/  IMAD R35, R74, 0x8, R33 ;  /* 0x000000084a237824 */ /* 0x000fe400078e0221 */
[C---:B------:R-:W-:Y:S01]  /*44a0*/  FFMA.FTZ R16, R5.reuse, R16, -0.72134751081466674805 ;  /* 0xbf38aa3b05107423 */ /* 0x040fe20000010010 */
[----:B------:R-:W-:Y:S01]  /*44b0*/  F2FP.BF16.F32.PACK_AB R38, R42, R47 ;  /* 0x0000002f2a26723e */ /* 0x000fe200000010ff */
[----:B------:R0:W-:Y:S01]  /*44c0*/  STS.64 [R34+UR6+0x2000], R36 ;  /* 0x0020002422007988 */ /* 0x0001e20008000a06 */
[----:B------:R-:W-:Y:S01]  /*44d0*/  FFMA.FTZ R9, R8, R9, -0.72134751081466674805 ;  /* 0xbf38aa3b08097423 */ /* 0x000fe20000010009 */
[----:B------:R-:W-:Y:S01]  /*44e0*/  FMUL R16, R5, R16 ;  /* 0x0000001005107220 */ /* 0x000fe20000400000 */
[----:B------:R-:W-:Y:S01]  /*44f0*/  ISETP.GE.U32.AND P0, PT, R52, 0x7f800000, PT ;  /* 0x7f8000003400780c */ /* 0x000fe20003f06070 */
[----:B------:R-:W-:Y:S01]  /*4500*/  FFMA.FTZ R18, R15, R18, 0.28857114911079406738 ;  /* 0x3e93bf990f127423 */ /* 0x000fe20000010012 */
[----:B------:R-:W-:Y:S01]  /*4510*/  FADD R70, R12, R11 ;  /* 0x0000000b0c467221 */ /* 0x000fe20000000000 */
[----:B------:R1:W-:Y:S01]  /*4520*/  STS.64 [R34+UR6+0x2100], R38 ;  /* 0x0021002622007988 */ /* 0x0003e20008000a06 */
[----:B------:R-:W2:Y:S01]  /*4530*/  LDC.64 R10, c[0x0][0x398] ;  /* 0x0000e600ff0a7b82 */ /* 0x000ea20000000a00 */
[----:B------:R-:W-:Y:S01]  /*4540*/  FMUL R9, R8, R9 ;  /* 0x0000000908097220 */ /* 0x000fe20000400000 */
[----:B------:R-:W-:Y:S01]  /*4550*/  FMUL R16, R5, R16 ;  /* 0x0000001005107220 */ /* 0x000fe20000400000 */
[----:B------:R-:W-:Y:S01]  /*4560*/  ISETP.GE.U32.AND P6, PT, R54, 0x7f800000, PT ;  /* 0x7f8000003600780c */ /* 0x000fe20003fc6070 */
[----:B------:R-:W-:Y:S01]  /*4570*/  FFMA.FTZ R18, R15, R18, -0.36067417263984680176 ;  /* 0xbeb8aa490f127423 */ /* 0x000fe20000010012 */
[----:B0-----:R-:W-:Y:S01]  /*4580*/  LEA R37, R74, R35, 0x3 ;  /* 0x000000234a257211 */ /* 0x001fe200078e18ff */
[C---:B------:R-:W-:Y:S01]  /*4590*/  FMUL R9, R8.reuse, R9 ;  /* 0x0000000908097220 */ /* 0x040fe20000400000 */
[----:B------:R-:W-:Y:S01]  /*45a0*/  FFMA.FTZ R5, R5, 1.4426950216293334961, R16 ;  /* 0x3fb8aa3b05057823 */ /* 0x000fe20000010010 */
[----:B------:R-:W-:Y:S01]  /*45b0*/  ISETP.GE.U32.AND P3, PT, R67, 0x7f800000, PT ;  /* 0x7f8000004300780c */ /* 0x000fe20003f66070 */
[----:B------:R-:W-:Y:S01]  /*45c0*/  FFMA.FTZ R18, R15, R18, 0.48089820146560668945 ;  /* 0x3ef6384a0f127423 */ /* 0x000fe20000010012 */
[----:B------:R-:W-:Y:S01]  /*45d0*/  FFMA.FTZ R8, R8, 1.4426950216293334961, R9 ;  /* 0x3fb8aa3b08087823 */ /* 0x000fe20000010009 */
[----:B-1----:R-:W-:-:S02]  /*45e0*/  IMAD R39, R74, 0x8, R37 ;  /* 0x000000084a277824 */ /* 0x002fc400078e0225 */
[----:B------:R-:W-:Y:S01]  /*45f0*/  FADD R71, R14, R5 ;  /* 0x000000050e477221 */ /* 0x000fe20000000000 */
[----:B------:R-:W-:Y:S02]  /*4600*/  @P0 IMAD.MOV.U32 R5, RZ, RZ, 0x7f800000 ;  /* 0x7f800000ff050424 */ /* 0x000fe400078e00ff */
[----:B------:R-:W-:Y:S01]  /*4610*/  FFMA.FTZ R18, R15, R18, -0.72134751081466674805 ;  /* 0xbf38aa3b0f127423 */ /* 0x000fe20000010012 */
[----:B------:R-:W-:Y:S02]  /*4620*/  IMAD R41, R74, 0x8, R39 ;  /* 0x000000084a297824 */ /* 0x000fe400078e0227 */
[----:B------:R-:W-:Y:S01]  /*4630*/  FADD R7, R7, R8 ;  /* 0x0000000807077221 */ /* 0x000fe20000000000 */
[----:B------:R-:W-:Y:S02]  /*4640*/  @P6 IMAD.MOV.U32 R9, RZ, RZ, 0x7f800000 ;  /* 0x7f800000ff096424 */ /* 0x000fe400078e00ff */
[----:B------:R-:W-:Y:S01]  /*4650*/  @P0 FFMA.FTZ R7, R52, R5, +INF ;  /* 0x7f80000034070423 */ /* 0x000fe20000010005 */
[----:B------:R-:W-:Y:S01]  /*4660*/  IMAD R43, R74, 0x8, R41 ;  /* 0x000000084a2b7824 */ /* 0x000fe200078e0229 */
[----:B------:R-:W-:Y:S01]  /*4670*/  BAR.SYNC.DEFER_BLOCKING 0x0 ;  /* 0x0000000000007b1d */ /* 0x000fe20000010000 */
[----:B------:R-:W-:Y:S01]  /*4680*/  FMUL R18, R15, R18 ;  /* 0x000000120f127220 */ /* 0x000fe20000400000 */
[----:B------:R-:W-:Y:S01]  /*4690*/  ISETP.GE.U32.AND P5, PT, R6, 0x7f800000, PT ;  /* 0x7f8000000600780c */ /* 0x000fe20003fa6070 */
[----:B------:R-:W-:-:S02]  /*46a0*/  IMAD R45, R74, 0x8, R43 ;  /* 0x000000084a2d7824 */ /* 0x000fc400078e022b */
[----:B------:R-:W-:Y:S01]  /*46b0*/  @P6 FFMA.FTZ R70, R54, R9, +INF ;  /* 0x7f80000036466423 */ /* 0x000fe20000010009 */
[----:B------:R-:W-:Y:S02]  /*46c0*/  IMAD R5, R2, UR5, RZ ;  /* 0x0000000502057c24 */ /* 0x000fe4000f8e02ff */
[C---:B------:R-:W-:Y:S01]  /*46d0*/  FMUL R18, R15.reuse, R18 ;  /* 0x000000120f127220 */ /* 0x040fe20000400000 */
[----:B------:R-:W-:Y:S01]  /*46e0*/  IMAD R47, R74, 0x8, R45 ;  /* 0x000000084a2f7824 */ /* 0x000fe200078e022d */
[----:B------:R-:W-:Y:S01]  /*46f0*/  UIMAD.WIDE UR4, UR4, 0x2, URZ ;  /* 0x00000002040478a5 */ /* 0x000fe2000f8e02ff */
[----:B------:R-:W-:Y:S02]  /*4700*/  @P3 IMAD.MOV.U32 R8, RZ, RZ, 0x7f800000 ;  /* 0x7f800000ff083424 */ /* 0x000fe400078e00ff */
[----:B------:R-:W-:Y:S01]  /*4710*/  FFMA.FTZ R18, R15, 1.4426950216293334961, R18 ;  /* 0x3fb8aa3b0f127823 */ /* 0x000fe20000010012 */
[----:B------:R-:W-:Y:S01]  /*4720*/  IMAD.SHL.U32 R9, R5, 0x2, RZ ;  /* 0x0000000205097824 */ /* 0x000fe200078e00ff */
[----:B------:R-:W-:Y:S01]  /*4730*/  FSETP.NEU.AND P1, PT, R54, RZ, PT ;  /* 0x000000ff3600720b */ /* 0x000fe20003f2d000 */
[----:B------:R-:W-:-:S02]  /*4740*/  IMAD R49, R74, 0x8, R47 ;  /* 0x000000084a317824 */ /* 0x000fc400078e022f */
[----:B------:R-:W-:Y:S01]  /*4750*/  @P3 FFMA.FTZ R71, R67, R8, +INF ;  /* 0x7f80000043473423 */ /* 0x000fe20000010008 */
[----:B------:R-:W-:Y:S01]  /*4760*/  IMAD.HI R8, R5, 0x2, RZ ;  /* 0x0000000205087827 */ /* 0x000fe200078e02ff */
[----:B--2---:R-:W-:-:S03]  /*4770*/  IADD3 R68, P3, P6, R9, UR8, R10 ;  /* 0x0000000809447c10 */ /* 0x004fc6000fe7e00a */
[----:B------:R-:W-:Y:S01]  /*4780*/  FADD R72, R13, R18 ;  /* 0x000000120d487221 */ /* 0x000fe20000000000 */
[----:B------:R-:W-:Y:S01]  /*4790*/  FSETP.NEU.AND P0, PT, R67, RZ, PT ;  /* 0x000000ff4300720b */ /* 0x000fe20003f0d000 */
[----:B------:R-:W-:Y:S01]  /*47a0*/  IMAD R51, R74, 0x8, R49 ;  /* 0x000000084a337824 */ /* 0x000fe200078e0231 */
[----:B------:R-:W-:Y:S01]  /*47b0*/  IADD3.X R96, PT, PT, R8, UR5, R11, P3, P6 ;  /* 0x0000000508607c10 */ /* 0x000fe20009fec40b */
[----:B------:R-:W-:Y:S01]  /*47c0*/  @P5 IMAD.MOV.U32 R13, RZ, RZ, 0x7f800000 ;  /* 0x7f800000ff0d5424 */ /* 0x000fe200078e00ff */
[-C--:B------:R-:W-:Y:S01]  /*47d0*/  LEA R8, P6, R19, R68.reuse, 0x1 ;  /* 0x0000004413087211 */ /* 0x080fe200078c08ff */
[----:B------:R-:W-:Y:S01]  /*47e0*/  IMAD R53, R74, 0x8, R51 ;  /* 0x000000084a357824 */ /* 0x000fe200078e0233 */
[-C--:B------:R-:W-:Y:S01]  /*47f0*/  LEA R12, P3, R20, R68.reuse, 0x1 ;  /* 0x00000044140c7211 */ /* 0x080fe200078608ff */
[----:B------:R-:W-:Y:S01]  /*4800*/  @P5 FFMA.FTZ R72, R6, R13, +INF ;  /* 0x7f80000006485423 */ /* 0x000fe2000001000d */
[----:B------:R-:W-:Y:S01]  /*4810*/  LEA R10, P5, R21, R68, 0x1 ;  /* 0x00000044150a7211 */ /* 0x000fe200078a08ff */
[----:B------:R-:W0:Y:S01]  /*4820*/  LDS.64 R76, [R4+UR6] ;  /* 0x00000006044c7984 */ /* 0x000e220008000a00 */
[----:B------:R-:W-:Y:S01]  /*4830*/  LEA.HI.X.SX32 R9, R19, R96, 0x1, P6 ;  /* 0x0000006013097211 */ /* 0x000fe200030f0eff */
[----:B------:R-:W1:Y:S01]  /*4840*/  LDCU UR4, c[0x0][0x3ec] ;  /* 0x00007d80ff0477ac */ /* 0x000e620008000800 */
[----:B------:R-:W-:Y:S01]  /*4850*/  LEA R14, P6, R24, R68, 0x1 ;  /* 0x00000044180e7211 */ /* 0x000fe200078c08ff */
[----:B------:R-:W2:Y:S01]  /*4860*/  LDS.64 R78, [R4+UR6+0x200] ;  /* 0x00020006044e7984 */ /* 0x000ea20008000a00 */
[----:B------:R-:W-:-:S02]  /*4870*/  LEA.HI.X.SX32 R13, R20, R96, 0x1, P3 ;  /* 0x00000060140d7211 */ /* 0x000fc400018f0eff */
[C---:B------:R-:W-:Y:S01]  /*4880*/  LEA R55, R74.reuse, R53, 0x3 ;  /* 0x000000354a377211 */ /* 0x040fe200078e18ff */
[----:B------:R-:W3:Y:S01]  /*4890*/  LDS.64 R80, [R4+UR6+0x400] ;  /* 0x0004000604507984 */ /* 0x000ee20008000a00 */
[----:B------:R-:W-:Y:S02]  /*48a0*/  LEA R18, P3, R23, R68, 0x1 ;  /* 0x0000004417127211 */ /* 0x000fe400078608ff */
[----:B------:R-:W-:Y:S01]  /*48b0*/  LEA.HI.X.SX32 R11, R21, R96, 0x1, P5 ;  /* 0x00000060150b7211 */ /* 0x000fe200028f0eff */
[----:B------:R-:W-:Y:S01]  /*48c0*/  IMAD R57, R74, 0x8, R55 ;  /* 0x000000084a397824 */ /* 0x000fe200078e0237 */
[----:B------:R-:W-:Y:S01]  /*48d0*/  LEA R16, P5, R25, R68, 0x1 ;  /* 0x0000004419107211 */ /* 0x000fe200078a08ff */
[----:B------:R-:W4:Y:S01]  /*48e0*/  LDS.64 R82, [R4+UR6+0x600] ;  /* 0x0006000604527984 */ /* 0x000f220008000a00 */
[----:B------:R-:W-:Y:S01]  /*48f0*/  LEA.HI.X.SX32 R15, R24, R96, 0x1, P6 ;  /* 0x00000060180f7211 */ /* 0x000fe200030f0eff */
[C---:B------:R-:W-:Y:S01]  /*4900*/  IMAD R59, R74.reuse, 0x8, R57 ;  /* 0x000000084a3b7824 */ /* 0x040fe200078e0239 */
[----:B------:R-:W-:Y:S01]  /*4910*/  LEA R20, P6, R27, R68, 0x1 ;  /* 0x000000441b147211 */ /* 0x000fe200078c08ff */
[----:B------:R-:W5:Y:S01]  /*4920*/  LDS.64 R88, [R4+UR6+0x800] ;  /* 0x0008000604587984 */ /* 0x000f620008000a00 */
[----:B------:R-:W-:Y:S01]  /*4930*/  LEA.HI.X.SX32 R19, R23, R96, 0x1, P3 ;  /* 0x0000006017137211 */ /* 0x000fe200018f0eff */
[C---:B------:R-:W-:Y:S01]  /*4940*/  IMAD R61, R74.reuse, 0x8, R59 ;  /* 0x000000084a3d7824 */ /* 0x040fe200078e023b */
[----:B------:R-:W-:Y:S01]  /*4950*/  LEA R24, P3, R29, R68, 0x1 ;  /* 0x000000441d187211 */ /* 0x000fe200078608ff */
[----:B------:R-:W5:Y:S01]  /*4960*/  LDS.64 R90, [R4+UR6+0xa00] ;  /* 0x000a0006045a7984 */ /* 0x000f620008000a00 */
[----:B------:R-:W-:Y:S01]  /*4970*/  LEA.HI.X.SX32 R17, R25, R96, 0x1, P5 ;  /* 0x0000006019117211 */ /* 0x000fe200028f0eff */
[----:B------:R-:W-:Y:S01]  /*4980*/  IMAD R62, R74, 0x8, R61 ;  /* 0x000000084a3e7824 */ /* 0x000fe200078e023d */
[----:B------:R-:W-:Y:S01]  /*4990*/  LEA R22, P5, R28, R68, 0x1 ;  /* 0x000000441c167211 */ /* 0x000fe200078a08ff */
[----:B------:R-:W5:Y:S01]  /*49a0*/  LDS.64 R92, [R4+UR6+0xc00] ;  /* 0x000c0006045c7984 */ /* 0x000f620008000a00 */
[----:B------:R-:W-:Y:S01]  /*49b0*/  LEA.HI.X.SX32 R21, R27, R96, 0x1, P6 ;  /* 0x000000601b157211 */ /* 0x000fe200030f0eff */
[----:B------:R-:W-:Y:S01]  /*49c0*/  IMAD R63, R74, 0x8, R62 ;  /* 0x000000084a3f7824 */ /* 0x000fe200078e023e */
[----:B------:R-:W-:Y:S01]  /*49d0*/  LEA R26, P6, R31, R68, 0x1 ;  /* 0x000000441f1a7211 */ /* 0x000fe200078c08ff */
[----:B------:R-:W5:Y:S01]  /*49e0*/  LDS.64 R94, [R4+UR6+0xe00] ;  /* 0x000e0006045e7984 */ /* 0x000f620008000a00 */
[----:B------:R-:W-:Y:S01]  /*49f0*/  LEA.HI.X.SX32 R25, R29, R96, 0x1, P3 ;  /* 0x000000601d197211 */ /* 0x000fe200018f0eff */
[----:B-1----:R-:W-:Y:S01]  /*4a00*/  UIMAD UR4, UR7, UR4, URZ ;  /* 0x00000004070472a4 */ /* 0x002fe2000f8e02ff */
[----:B------:R-:W-:-:S02]  /*4a10*/  LEA R30, P3, R35, R68, 0x1 ;  /* 0x00000044231e7211 */ /* 0x000fc400078608ff */
[----:B------:R-:W-:Y:S01]  /*4a20*/  LEA.HI.X.SX32 R23, R28, R96, 0x1, P5 ;  /* 0x000000601c177211 */ /* 0x000fe200028f0eff */
[----:B------:R-:W-:Y:S01]  /*4a30*/  USHF.L.U32 UR7, UR4, 0x2, URZ ;  /* 0x0000000204077899 */ /* 0x000fe200080006ff */
[----:B------:R-:W-:Y:S01]  /*4a40*/  LEA R28, P5, R33, R68, 0x1 ;  /* 0x00000044211c7211 */ /* 0x000fe200078a08ff */
[----:B------:R-:W-:Y:S01]  /*4a50*/  UIMAD.WIDE UR4, UR4, 0x4, URZ ;  /* 0x00000004040478a5 */ /* 0x000fe2000f8e02ff */
[----:B------:R-:W-:Y:S01]  /*4a60*/  LEA.HI.X.SX32 R27, R31, R96, 0x1, P6 ;  /* 0x000000601f1b7211 */ /* 0x000fe200030f0eff */
[----:B0-----:R-:W-:Y:S01]  /*4a70*/  STG.E.U16 desc[UR10][R8.64], R76 ;  /* 0x0000004c08007986 */ /* 0x001fe2000c10150a */
[----:B------:R-:W-:Y:S02]  /*4a80*/  LEA R32, P6, R37, R68, 0x1 ;  /* 0x0000004425207211 */ /* 0x000fe400078c08ff */
[----:B------:R-:W-:Y:S01]  /*4a90*/  LEA.HI.X.SX32 R31, R35, R96, 0x1, P3 ;  /* 0x00000060231f7211 */ /* 0x000fe200018f0eff */
[----:B--2---:R-:W-:Y:S01]  /*4aa0*/  STG.E.U16 desc[UR10][R10.64], R78 ;  /* 0x0000004e0a007986 */ /* 0x004fe2000c10150a */
[----:B------:R-:W-:-:S02]  /*4ab0*/  LEA R36, P3, R41, R68, 0x1 ;  /* 0x0000004429247211 */ /* 0x000fc400078608ff */
[----:B------:R-:W-:Y:S01]  /*4ac0*/  LEA.HI.X.SX32 R29, R33, R96, 0x1, P5 ;  /* 0x00000060211d7211 */ /* 0x000fe200028f0eff */
[----:B---3--:R0:W-:Y:S01]  /*4ad0*/  STG.E.U16 desc[UR10][R12.64], R80 ;  /* 0x000000500c007986 */ /* 0x0081e2000c10150a */
[----:B------:R-:W-:Y:S02]  /*4ae0*/  LEA R34, P5, R39, R68, 0x1 ;  /* 0x0000004427227211 */ /* 0x000fe400078a08ff */
[----:B------:R-:W-:Y:S02]  /*4af0*/  LEA.HI.X.SX32 R33, R37, R96, 0x1, P6 ;  /* 0x0000006025217211 */ /* 0x000fe400030f0eff */
[----:B------:R-:W-:Y:S01]  /*4b00*/  LEA R38, P6, R43, R68, 0x1 ;  /* 0x000000442b267211 */ /* 0x000fe200078c08ff */
[----:B----4-:R1:W-:Y:S01]  /*4b10*/  STG.E.U16 desc[UR10][R14.64], R82 ;  /* 0x000000520e007986 */ /* 0x0103e2000c10150a */
[----:B------:R-:W-:Y:S02]  /*4b20*/  LEA.HI.X.SX32 R37, R41, R96, 0x1, P3 ;  /* 0x0000006029257211 */ /* 0x000fe400018f0eff */
[----:B------:R-:W-:Y:S01]  /*4b30*/  LEA R42, P3, R47, R68, 0x1 ;  /* 0x000000442f2a7211 */ /* 0x000fe200078608ff */
[----:B-----5:R2:W-:Y:S01]  /*4b40*/  STG.E.U16 desc[UR10][R16.64], R88 ;  /* 0x0000005810007986 */ /* 0x0205e2000c10150a */
[----:B------:R-:W-:-:S02]  /*4b50*/  LEA.HI.X.SX32 R35, R39, R96, 0x1, P5 ;  /* 0x0000006027237211 */ /* 0x000fc400028f0eff */
[----:B------:R-:W-:Y:S01]  /*4b60*/  LEA R40, P5, R45, R68, 0x1 ;  /* 0x000000442d287211 */ /* 0x000fe200078a08ff */
[----:B------:R3:W-:Y:S01]  /*4b70*/  STG.E.U16 desc[UR10][R18.64], R90 ;  /* 0x0000005a12007986 */ /* 0x0007e2000c10150a */
[----:B------:R-:W-:Y:S02]  /*4b80*/  LEA.HI.X.SX32 R39, R43, R96, 0x1, P6 ;  /* 0x000000602b277211 */ /* 0x000fe400030f0eff */
[----:B------:R-:W-:Y:S01]  /*4b90*/  LEA R44, P6, R49, R68, 0x1 ;  /* 0x00000044312c7211 */ /* 0x000fe200078c08ff */
[----:B------:R-:W-:Y:S01]  /*4ba0*/  STG.E.U16 desc[UR10][R20.64], R92 ;  /* 0x0000005c14007986 */ /* 0x000fe2000c10150a */
[----:B------:R-:W-:Y:S02]  /*4bb0*/  LEA.HI.X.SX32 R43, R47, R96, 0x1, P3 ;  /* 0x000000602f2b7211 */ /* 0x000fe400018f0eff */
[----:B------:R-:W-:Y:S01]  /*4bc0*/  LEA R48, P3, R53, R68, 0x1 ;  /* 0x0000004435307211 */ /* 0x000fe200078608ff */
[----:B------:R-:W-:Y:S01]  /*4bd0*/  STG.E.U16 desc[UR10][R22.64], R94 ;  /* 0x0000005e16007986 */ /* 0x000fe2000c10150a */
[----:B------:R-:W-:-:S02]  /*4be0*/  LEA R65, R74, R63, 0x3 ;  /* 0x0000003f4a417211 */ /* 0x000fc400078e18ff */
[----:B------:R-:W-:Y:S02]  /*4bf0*/  LEA.HI.X.SX32 R41, R45, R96, 0x1, P5 ;  /* 0x000000602d297211 */ /* 0x000fe400028f0eff */
[----:B------:R-:W-:Y:S01]  /*4c00*/  LEA R46, P5, R51, R68, 0x1 ;  /* 0x00000044332e7211 */ /* 0x000fe200078a08ff */
[C---:B------:R-:W-:Y:S01]  /*4c10*/  IMAD R67, R74.reuse, 0x8, R65 ;  /* 0x000000084a437824 */ /* 0x040fe200078e0241 */
[----:B------:R-:W-:Y:S02]  /*4c20*/  LEA.HI.X.SX32 R45, R49, R96, 0x1, P6 ;  /* 0x00000060312d7211 */ /* 0x000fe400030f0eff */
[----:B------:R-:W-:Y:S01]  /*4c30*/  LEA R50, P6, R55, R68, 0x1 ;  /* 0x0000004437327211 */ /* 0x000fe200078c08ff */
[C---:B------:R-:W-:Y:S01]  /*4c40*/  IMAD R69, R74.reuse, 0x8, R67 ;  /* 0x000000084a457824 */ /* 0x040fe200078e0243 */
[----:B------:R-:W-:Y:S02]  /*4c50*/  LEA.HI.X.SX32 R49, R53, R96, 0x1, P3 ;  /* 0x0000006035317211 */ /* 0x000fe400018f0eff */
[----:B------:R-:W-:Y:S01]  /*4c60*/  LEA R54, P3, R59, R68, 0x1 ;  /* 0x000000443b367211 */ /* 0x000fe200078608ff */
[----:B------:R-:W-:Y:S01]  /*4c70*/  IMAD R73, R74, 0x8, R69 ;  /* 0x000000084a497824 */ /* 0x000fe200078e0245 */
[----:B------:R-:W-:-:S02]  /*4c80*/  FSETP.NEU.AND P2, PT, R52, RZ, PT ;  /* 0x000000ff3400720b */ /* 0x000fc40003f4d000 */
[----:B------:R-:W-:Y:S01]  /*4c90*/  LEA.HI.X.SX32 R47, R51, R96, 0x1, P5 ;  /* 0x00000060332f7211 */ /* 0x000fe200028f0eff */
[----:B------:R-:W-:Y:S01]  /*4ca0*/  IMAD R74, R74, 0x8, R73 ;  /* 0x000000084a4a7824 */ /* 0x000fe200078e0249 */
[----:B------:R-:W-:Y:S02]  /*4cb0*/  LEA R52, P5, R57, R68, 0x1 ;  /* 0x0000004439347211 */ /* 0x000fe400078a08ff */
[----:B------:R-:W-:Y:S02]  /*4cc0*/  LEA.HI.X.SX32 R51, R55, R96, 0x1, P6 ;  /* 0x0000006037337211 */ /* 0x000fe400030f0eff */
[----:B------:R-:W-:Y:S02]  /*4cd0*/  LEA R56, P6, R61, R68, 0x1 ;  /* 0x000000443d387211 */ /* 0x000fe400078c08ff */
[----:B------:R-:W-:Y:S02]  /*4ce0*/  LEA.HI.X.SX32 R55, R59, R96, 0x1, P3 ;  /* 0x000000603b377211 */ /* 0x000fe400018f0eff */
[----:B------:R-:W-:-:S02]  /*4cf0*/  LEA R60, P3, R63, R68, 0x1 ;  /* 0x000000443f3c7211 */ /* 0x000fc400078608ff */
[-C--:B------:R-:W-:Y:S02]  /*4d00*/  LEA.HI.X.SX32 R53, R57, R96.reuse, 0x1, P5 ;  /* 0x0000006039357211 */ /* 0x080fe400028f0eff */
[----:B------:R-:W-:Y:S02]  /*4d10*/  LEA.HI.X.SX32 R57, R61, R96, 0x1, P6 ;  /* 0x000000603d397211 */ /* 0x000fe400030f0eff */
[----:B------:R-:W-:Y:S02]  /*4d20*/  LEA R4, P6, R65, R68, 0x1 ;  /* 0x0000004441047211 */ /* 0x000fe400078c08ff */
[----:B------:R-:W-:Y:S02]  /*4d30*/  LEA.HI.X.SX32 R61, R63, R96, 0x1, P3 ;  /* 0x000000603f3d7211 */ /* 0x000fe400018f0eff */
[----:B------:R-:W-:Y:S02]  /*4d40*/  LEA R64, P3, R69, R68, 0x1 ;  /* 0x0000004445407211 */ /* 0x000fe400078608ff */
[----:B------:R-:W-:-:S02]  /*4d50*/  LEA.HI.X.SX32 R5, R65, R96, 0x1, P6 ;  /* 0x0000006041057211 */ /* 0x000fc400030f0eff */
[----:B------:R-:W-:Y:S02]  /*4d60*/  LEA.HI.X.SX32 R65, R69, R96, 0x1, P3 ;  /* 0x0000006045417211 */ /* 0x000fe400018f0eff */
[----:B------:R-:W-:Y:S02]  /*4d70*/  FSETP.NEU.AND P3, PT, R6, RZ, PT ;  /* 0x000000ff0600720b */ /* 0x000fe40003f6d000 */
[----:B------:R-:W-:Y:S02]  /*4d80*/  PRMT R6, R76, 0x7632, R6 ;  /* 0x000076324c067816 */ /* 0x000fe40000000006 */
[----:B0-----:R-:W-:Y:S02]  /*4d90*/  PRMT R13, R78, 0x7632, R13 ;  /* 0x000076324e0d7816 */ /* 0x001fe4000000000d */
[----:B------:R-:W-:Y:S01]  /*4da0*/  PRMT R8, R80, 0x7632, R8 ;  /* 0x0000763250087816 */ /* 0x000fe20000000008 */
[----:B------:R-:W-:Y:S01]  /*4db0*/  STG.E.U16 desc[UR10][R24.64], R6 ;  /* 0x0000000618007986 */ /* 0x000fe2000c10150a */
[----:B-1----:R-:W-:-:S02]  /*4dc0*/  PRMT R15, R82, 0x7632, R15 ;  /* 0x00007632520f7816 */ /* 0x002fc4000000000f */
[----:B--2---:R-:W-:Y:S01]  /*4dd0*/  PRMT R16, R88, 0x7632, R16 ;  /* 0x0000763258107816 */ /* 0x004fe20000000010 */
[----:B------:R0:W-:Y:S01]  /*4de0*/  STG.E.U16 desc[UR10][R26.64], R13 ;  /* 0x0000000d1a007986 */ /* 0x0001e2000c10150a */
[----:B------:R-:W-:Y:S02]  /*4df0*/  PRMT R17, R90, 0x7632, R17 ;  /* 0x000076325a117816 */ /* 0x000fe40000000011 */
[----:B---3--:R-:W-:Y:S01]  /*4e00*/  PRMT R18, R92, 0x7632, R18 ;  /* 0x000076325c127816 */ /* 0x008fe20000000012 */
[----:B------:R1:W-:Y:S01]  /*4e10*/  STG.E.U16 desc[UR10][R28.64], R8 ;  /* 0x000000081c007986 */ /* 0x0003e2000c10150a */
[----:B------:R-:W-:Y:S02]  /*4e20*/  PRMT R19, R94, 0x7632, R19 ;  /* 0x000076325e137816 */ /* 0x000fe40000000013 */
[----:B------:R-:W-:Y:S01]  /*4e30*/  LEA R58, P5, R62, R68, 0x1 ;  /* 0x000000443e3a7211 */ /* 0x000fe200078a08ff */
[----:B------:R2:W-:Y:S01]  /*4e40*/  STG.E.U16 desc[UR10][R30.64], R15 ;  /* 0x0000000f1e007986 */ /* 0x0005e2000c10150a */
[----:B------:R-:W-:-:S02]  /*4e50*/  PRMT R9, R77, 0x7632, R9 ;  /* 0x000076324d097816 */ /* 0x000fc40000000009 */
[----:B------:R-:W-:Y:S01]  /*4e60*/  LEA.HI.X.SX32 R59, R62, R96, 0x1, P5 ;  /* 0x000000603e3b7211 */ /* 0x000fe200028f0eff */
[----:B------:R3:W-:Y:S01]  /*4e70*/  STG.E.U16 desc[UR10][R32.64], R16 ;  /* 0x0000001020007986 */ /* 0x0007e2000c10150a */
[-C--:B------:R-:W-:Y:S01]  /*4e80*/  LEA R62, P5, R67, R68.reuse, 0x1 ;  /* 0x00000044433e7211 */ /* 0x080fe200078a08ff */
[----:B0-----:R-:W0:Y:S01]  /*4e90*/  LDC.64 R12, c[0x0][0x3a0] ;  /* 0x0000e800ff0c7b82 */ /* 0x001e220000000a00 */
[----:B------:R-:W-:Y:S01]  /*4ea0*/  LEA R66, P6, R73, R68, 0x1 ;  /* 0x0000004449427211 */ /* 0x000fe200078c08ff */
[----:B------:R4:W-:Y:S01]  /*4eb0*/  STG.E.U16 desc[UR10][R34.64], R17 ;  /* 0x0000001122007986 */ /* 0x0009e2000c10150a */
[----:B-1----:R-:W-:Y:S02]  /*4ec0*/  PRMT R29, R79, 0x7632, R29 ;  /* 0x000076324f1d7816 */ /* 0x002fe4000000001d */
[----:B------:R-:W-:Y:S01]  /*4ed0*/  LEA.HI.X.SX32 R63, R67, R96, 0x1, P5 ;  /* 0x00000060433f7211 */ /* 0x000fe200028f0eff */
[----:B------:R-:W-:Y:S01]  /*4ee0*/  STG.E.U16 desc[UR10][R36.64], R18 ;  /* 0x0000001224007986 */ /* 0x000fe2000c10150a */
[----:B--2---:R-:W-:-:S02]  /*4ef0*/  PRMT R30, R81, 0x7632, R30 ;  /* 0x00007632511e7816 */ /* 0x004fc4000000001e */
[----:B------:R-:W-:Y:S01]  /*4f00*/  LEA R68, P5, R74, R68, 0x1 ;  /* 0x000000444a447211 */ /* 0x000fe200078a08ff */
[----:B------:R-:W-:Y:S01]  /*4f10*/  STG.E.U16 desc[UR10][R38.64], R19 ;  /* 0x0000001326007986 */ /* 0x000fe2000c10150a */
[----:B------:R-:W-:Y:S02]  /*4f20*/  PRMT R10, R83, 0x7632, R10 ;  /* 0x00007632530a7816 */ /* 0x000fe4000000000a */
[----:B------:R-:W-:Y:S01]  /*4f30*/  PRMT R31, R89, 0x7632, R31 ;  /* 0x00007632591f7816 */ /* 0x000fe2000000001f */
[----:B------:R-:W-:Y:S01]  /*4f40*/  STG.E.U16 desc[UR10][R40.64], R77 ;  /* 0x0000004d28007986 */ /* 0x000fe2000c10150a */
[----:B---3--:R-:W-:Y:S02]  /*4f50*/  PRMT R32, R91, 0x7632, R32 ;  /* 0x000076325b207816 */ /* 0x008fe40000000020 */
[----:B------:R-:W-:Y:S01]  /*4f60*/  LEA.HI.X.SX32 R67, R73, R96, 0x1, P6 ;  /* 0x0000006049437211 */ /* 0x000fe200030f0eff */
[----:B------:R-:W-:Y:S01]  /*4f70*/  STG.E.U16 desc[UR10][R42.64], R79 ;  /* 0x0000004f2a007986 */ /* 0x000fe2000c10150a */
[----:B------:R-:W-:-:S02]  /*4f80*/  PRMT R33, R93, 0x7632, R33 ;  /* 0x000076325d217816 */ /* 0x000fc40000000021 */
[----:B------:R-:W-:Y:S01]  /*4f90*/  LEA.HI.X.SX32 R69, R74, R96, 0x1, P5 ;  /* 0x000000604a457211 */ /* 0x000fe200028f0eff */
[----:B------:R-:W-:Y:S01]  /*4fa0*/  STG.E.U16 desc[UR10][R44.64], R81 ;  /* 0x000000512c007986 */ /* 0x000fe2000c10150a */
[----:B----4-:R-:W-:Y:S02]  /*4fb0*/  PRMT R34, R95, 0x7632, R34 ;  /* 0x000076325f227816 */ /* 0x010fe40000000022 */
[----:B------:R-:W-:Y:S01]  /*4fc0*/  FSEL R7, R7, -INF , P2 ;  /* 0xff80000007077808 */ /* 0x000fe20001000000 */
[----:B------:R-:W-:Y:S01]  /*4fd0*/  STG.E.U16 desc[UR10][R46.64], R83 ;  /* 0x000000532e007986 */ /* 0x000fe2000c10150a */
[----:B------:R-:W-:Y:S02]  /*4fe0*/  FSEL R70, R70, -INF , P1 ;  /* 0xff80000046467808 */ /* 0x000fe40000800000 */
[----:B------:R-:W-:Y:S01]  /*4ff0*/  FSEL R6, R71, -INF , P0 ;  /* 0xff80000047067808 */ /* 0x000fe20000000000 */
[----:B------:R-:W-:Y:S01]  /*5000*/  STG.E.U16 desc[UR10][R48.64], R89 ;  /* 0x0000005930007986 */ /* 0x000fe2000c10150a */
[----:B------:R-:W-:Y:S01]  /*5010*/  FFMA R8, R7, 0.69314718246459960938, R86 ;  /* 0x3f31721807087823 */ /* 0x000fe20000000056 */
[----:B------:R-:W-:-:S02]  /*5020*/  FSEL R7, R72, -INF , P3 ;  /* 0xff80000048077808 */ /* 0x000fc40001800000 */
[----:B------:R-:W-:Y:S01]  /*5030*/  STG.E.U16 desc[UR10][R50.64], R91 ;  /* 0x0000005b32007986 */ /* 0x000fe2000c10150a */
[----:B------:R-:W-:Y:S02]  /*5040*/  LOP3.LUT R0, R0, 0x1c, RZ, 0xc0, !PT ;  /* 0x0000001c00007812 */ /* 0x000fe400078ec0ff */
[----:B------:R-:W-:Y:S01]  /*5050*/  FFMA R11, R7, 0.69314718246459960938, R84 ;  /* 0x3f317218070b7823 */ /* 0x000fe20000000054 */
[----:B------:R-:W-:Y:S01]  /*5060*/  STG.E.U16 desc[UR10][R52.64], R93 ;  /* 0x0000005d34007986 */ /* 0x000fe2000c10150a */
[----:B------:R-:W-:-:S03]  /*5070*/  LEA R0, R0, UR6, 0x2 ;  /* 0x0000000600007c11 */ /* 0x000fc6000f8e10ff */
[----:B------:R-:W-:Y:S04]  /*5080*/  STG.E.U16 desc[UR10][R54.64], R95 ;  /* 0x0000005f36007986 */ /* 0x000fe8000c10150a */
[----:B------:R1:W-:Y:S04]  /*5090*/  STG.E.U16 desc[UR10][R56.64], R9 ;  /* 0x0000000938007986 */ /* 0x0003e8000c10150a */
[----:B------:R-:W-:Y:S04]  /*50a0*/  STG.E.U16 desc[UR10][R58.64], R29 ;  /* 0x0000001d3a007986 */ /* 0x000fe8000c10150a */
[----:B------:R-:W-:Y:S04]  /*50b0*/  STG.E.U16 desc[UR10][R60.64], R30 ;  /* 0x0000001e3c007986 */ /* 0x000fe8000c10150a */
[----:B------:R2:W-:Y:S01]  /*50c0*/  STG.E.U16 desc[UR10][R4.64], R10 ;  /* 0x0000000a04007986 */ /* 0x0005e2000c10150a */
[----:B-1----:R-:W-:-:S03]  /*50d0*/  FFMA R9, R70, 0.69314718246459960938, R87 ;  /* 0x3f31721846097823 */ /* 0x002fc60000000057 */
[----:B------:R1:W-:Y:S04]  /*50e0*/  STG.E.U16 desc[UR10][R62.64], R31 ;  /* 0x0000001f3e007986 */ /* 0x0003e8000c10150a */
[----:B------:R1:W-:Y:S04]  /*50f0*/  STG.E.U16 desc[UR10][R64.64], R32 ;  /* 0x0000002040007986 */ /* 0x0003e8000c10150a */
[----:B------:R1:W-:Y:S01]  /*5100*/  STG.E.U16 desc[UR10][R66.64], R33 ;  /* 0x0000002142007986 */ /* 0x0003e2000c10150a */
[----:B--2---:R-:W-:Y:S01]  /*5110*/  FFMA R10, R6, 0.69314718246459960938, R85 ;  /* 0x3f317218060a7823 */ /* 0x004fe20000000055 */
[----:B------:R-:W-:-:S02]  /*5120*/  IMAD.SHL.U32 R5, R2, 0x4, RZ ;  /* 0x0000000402057824 */ /* 0x000fc400078e00ff */
[----:B------:R1:W-:Y:S01]  /*5130*/  STG.E.U16 desc[UR10][R68.64], R34 ;  /* 0x0000002244007986 */ /* 0x0003e2000c10150a */
[----:B------:R-:W-:Y:S01]  /*5140*/  IMAD.HI R2, R2, 0x4, RZ ;  /* 0x0000000402027827 */ /* 0x000fe200078e02ff */
[----:B------:R-:W-:Y:S01]  /*5150*/  BAR.SYNC.DEFER_BLOCKING 0x0 ;  /* 0x0000000000007b1d */ /* 0x000fe20000010000 */
[----:B0-----:R-:W-:-:S04]  /*5160*/  IADD3 R4, P0, P1, R5, UR7, R12 ;  /* 0x0000000705047c10 */ /* 0x001fc8000f91e00c */
[----:B------:R-:W-:Y:S01]  /*5170*/  IADD3.X R5, PT, PT, R2, UR5, R13, P0, P1 ;  /* 0x0000000502057c10 */ /* 0x000fe200087e240d */
[----:B------:R1:W-:Y:S02]  /*5180*/  STS.128 [R0], R8 ;  /* 0x0000000800007388 */ /* 0x0003e40000000c00 */
[----:B------:R-:W-:Y:S06]  /*5190*/  BAR.SYNC.DEFER_BLOCKING 0x0 ;  /* 0x0000000000007b1d */ /* 0x000fec0000010000 */
[----:B------:R-:W-:Y:S05]  /*51a0*/  @P4 EXIT ;  /* 0x000000000000494d */ /* 0x000fea0003800000 */
[----:B------:R-:W0:Y:S04]  /*51b0*/  LDS R3, [R3] ;  /* 0x0000000003037984 */ /* 0x000e280000000800 */
[----:B0-----:R-:W-:Y:S01]  /*51c0*/  STG.E desc[UR10][R4.64], R3 ;  /* 0x0000000304007986 */ /* 0x001fe2000c10190a */
[----:B------:R-:W-:Y:S05]  /*51d0*/  EXIT ;  /* 0x000000000000794d */ /* 0x000fea0003800000 */
.L_x_2:
[----:B------:R-:W-:-:S00]  /*51e0*/  BRA `(.L_x_2) ;  /* 0xfffffffc00fc7947 */ /* 0x000fc0000383ffff */
[----:B------:R-:W-:-:S00]  /*51f0*/  NOP ;  /* 0x0000000000007918 */ /* 0x000fc00000000000 */
        /* <DEDUP_REMOVED lines=8> */
.L_x_3:


//--------------------- .nv.global.init           --------------------------
	.section	.nv.global.init,"aw",@progbits
.nv.global.init:
	.type		_$_str,@object
	.size		_$_str,(.L_0 - _$_str)
_$_str:
        /*0000*/ 	.byte	0x5f, 0x5f, 0x43, 0x55, 0x44, 0x41, 0x5f, 0x46, 0x54, 0x5a, 0x00
.L_0:


//--------------------- .nv.shared.attn_fwd       --------------------------
	.section	.nv.shared.attn_fwd,"aw",@nobits
	.sectionflags	@""
	.align	16
	.zero		1024


//--------------------- .nv.shared.reserved.0     --------------------------
	.section	.nv.shared.reserved.0,"aw",@nobits
	.weak		__nv_reservedSMEM_offset_0_alias
	.size		__nv_reservedSMEM_offset_0_alias, 0, 64
	.other		__nv_reservedSMEM_offset_0_alias,@"STO_CUDA_RESERVED_SHARED STV_DEFAULT"
__nv_reservedSMEM_offset_0_alias:
	.zero		0
	.zero		64


//--------------------- .nv.constant0.attn_fwd    --------------------------
	.section	.nv.constant0.attn_fwd,"a",@progbits
	.sectionflags	@""
	.align	4
.nv.constant0.attn_fwd:
	.zero		1032


//--------------------- SYMBOLS --------------------------

	.type		.nv.reservedSmem.offset0,@object
	.size		.nv.reservedSmem.offset0,0x4
	.type		.nv.reservedSmem.cap,@object
	.size		.nv.reservedSmem.cap,0x4
